	.target	sm_90a

	.elftype	@"ET_EXEC"


//--------------------- .note.nv.tkinfo           --------------------------
	.section	.note.nv.tkinfo,"",@"SHT_NOTE"
	.sectionflags	@"SHF_NOTE_NV_TKINFO"
	.tkinfo
        /*0018*/ 	.word	0x00000002
        /*0030*/ 	.string	""
        /*0030*/ 	.string	"ptxas"
        /*0030*/ 	.string	"Cuda compilation tools, release 13.0, V13.0.88"
        /*0030*/ 	.string	"Build cuda_13.0.r13.0/compiler.36424714_0"
        /*0030*/ 	.string	"-arch sm_90a -m 64 "



//--------------------- .note.nv.cuinfo           --------------------------
	.section	.note.nv.cuinfo,"",@"SHT_NOTE"
	.sectionflags	@"SHF_NOTE_NV_CUINFO"
        /*0018*/ 	.short	0x0002
        /*001a*/ 	.short	0x005a
        /*001c*/ 	.short	0x0082
	.zero		2


//--------------------- .nv.info                  --------------------------
	.section	.nv.info,"",@"SHT_CUDA_INFO"
	.align	4


	//----- nvinfo : EIATTR_REGCOUNT
	.align		4
        /*0000*/ 	.byte	0x04, 0x2f
        /*0002*/ 	.short	(.L_15 - .L_14)
	.align		4
.L_14:
        /*0004*/ 	.word	index@(_ZN7cutlass13device_kernelINS_4gemm6kernel13GemmUniversalIN4cute5tupleIJiiiiEEENS1_10collective13CollectiveMmaINS1_34MainloopSm90TmaGmmaWarpSpecializedILi4ENS5_IJNS4_1CILi1EEESB_SB_EEENS1_35KernelTmaWarpSpecializedCooperativeEEENS5_IJNSA_ILi128EEENSA_ILi256EEENSA_ILi32EEEEEEfNS5_IJlSB_lEEEfSJ_NS4_8TiledMMAINS4_8MMA_AtomIJNS4_4SM904GMMA30MMA_64x256x8_F32TF32TF32_SS_TNILNSN_7ScaleInE1ELSP_1EEEEEENS4_6LayoutINS5_IJNSA_ILi2EEESB_SB_EEENS5_IJSB_NSA_ILi0EEESV_EEEEENS5_IJNS4_10UnderscoreESY_SY_EEEEENS4_13SM90_TMA_LOADENS4_14ComposedLayoutINS4_7SwizzleILi3ELi4ELi3EEENS4_18smem_ptr_flag_bitsILi32EEENSS_INS5_IJNSA_ILi8EEESH_EEENS5_IJSH_SB_EEEEEEEvNS4_8identityES11_S1B_vS1C_EENS_8epilogue10collective6detail29Sm90TmaWarpSpecializedAdapterINS1F_15DefaultEpilogueIfSJ_SJ_NS1E_6thread17LinearCombinationIfLi1EffLNS1J_9ScaleType4KindE0ELNS_15FloatRoundStyleE2EfEENS1_15EpilogueDefaultEEEEEvvEEEEvNT_6ParamsE)
        /*0008*/ 	.word	0x000000a8


	//----- nvinfo : EIATTR_FRAME_SIZE
	.align		4
.L_15:
        /*000c*/ 	.byte	0x04, 0x11
        /*000e*/ 	.short	(.L_17 - .L_16)
	.align		4
.L_16:
        /*0010*/ 	.word	index@(_ZN7cutlass13device_kernelINS_4gemm6kernel13GemmUniversalIN4cute5tupleIJiiiiEEENS1_10collective13CollectiveMmaINS1_34MainloopSm90TmaGmmaWarpSpecializedILi4ENS5_IJNS4_1CILi1EEESB_SB_EEENS1_35KernelTmaWarpSpecializedCooperativeEEENS5_IJNSA_ILi128EEENSA_ILi256EEENSA_ILi32EEEEEEfNS5_IJlSB_lEEEfSJ_NS4_8TiledMMAINS4_8MMA_AtomIJNS4_4SM904GMMA30MMA_64x256x8_F32TF32TF32_SS_TNILNSN_7ScaleInE1ELSP_1EEEEEENS4_6LayoutINS5_IJNSA_ILi2EEESB_SB_EEENS5_IJSB_NSA_ILi0EEESV_EEEEENS5_IJNS4_10UnderscoreESY_SY_EEEEENS4_13SM90_TMA_LOADENS4_14ComposedLayoutINS4_7SwizzleILi3ELi4ELi3EEENS4_18smem_ptr_flag_bitsILi32EEENSS_INS5_IJNSA_ILi8EEESH_EEENS5_IJSH_SB_EEEEEEEvNS4_8identityES11_S1B_vS1C_EENS_8epilogue10collective6detail29Sm90TmaWarpSpecializedAdapterINS1F_15DefaultEpilogueIfSJ_SJ_NS1E_6thread17LinearCombinationIfLi1EffLNS1J_9ScaleType4KindE0ELNS_15FloatRoundStyleE2EfEENS1_15EpilogueDefaultEEEEEvvEEEEvNT_6ParamsE)
        /*0014*/ 	.word	0x00000000


	//----- nvinfo : EIATTR_MIN_STACK_SIZE
	.align		4
.L_17:
        /*0018*/ 	.byte	0x04, 0x12
        /*001a*/ 	.short	(.L_19 - .L_18)
	.align		4
.L_18:
        /*001c*/ 	.word	index@(_ZN7cutlass13device_kernelINS_4gemm6kernel13GemmUniversalIN4cute5tupleIJiiiiEEENS1_10collective13CollectiveMmaINS1_34MainloopSm90TmaGmmaWarpSpecializedILi4ENS5_IJNS4_1CILi1EEESB_SB_EEENS1_35KernelTmaWarpSpecializedCooperativeEEENS5_IJNSA_ILi128EEENSA_ILi256EEENSA_ILi32EEEEEEfNS5_IJlSB_lEEEfSJ_NS4_8TiledMMAINS4_8MMA_AtomIJNS4_4SM904GMMA30MMA_64x256x8_F32TF32TF32_SS_TNILNSN_7ScaleInE1ELSP_1EEEEEENS4_6LayoutINS5_IJNSA_ILi2EEESB_SB_EEENS5_IJSB_NSA_ILi0EEESV_EEEEENS5_IJNS4_10UnderscoreESY_SY_EEEEENS4_13SM90_TMA_LOADENS4_14ComposedLayoutINS4_7SwizzleILi3ELi4ELi3EEENS4_18smem_ptr_flag_bitsILi32EEENSS_INS5_IJNSA_ILi8EEESH_EEENS5_IJSH_SB_EEEEEEEvNS4_8identityES11_S1B_vS1C_EENS_8epilogue10collective6detail29Sm90TmaWarpSpecializedAdapterINS1F_15DefaultEpilogueIfSJ_SJ_NS1E_6thread17LinearCombinationIfLi1EffLNS1J_9ScaleType4KindE0ELNS_15FloatRoundStyleE2EfEENS1_15EpilogueDefaultEEEEEvvEEEEvNT_6ParamsE)
        /*0020*/ 	.word	0x00000000
.L_19:


//--------------------- .nv.compat                --------------------------
	.section	.nv.compat,"",@"SHT_CUDA_COMPAT_INFO"
	.align	4
        /*0000*/ 	.byte	0x02, 0x09, 0x01, 0x00, 0x02, 0x02, 0x04, 0x00, 0x02, 0x05, 0x05, 0x00, 0x03, 0x07, 0x01, 0x01
        /*0010*/ 	.byte	0x02, 0x03, 0x01, 0x00, 0x02, 0x06, 0x01, 0x00, 0x04, 0x0b, 0x08, 0x00, 0x00, 0x00, 0x00, 0x00
        /*0020*/ 	.byte	0x00, 0x00, 0x00, 0x00


//--------------------- .nv.info._ZN7cutlass13device_kernelINS_4gemm6kernel13GemmUniversalIN4cute5tupleIJiiiiEEENS1_10collective13CollectiveMmaINS1_34MainloopSm90TmaGmmaWarpSpecializedILi4ENS5_IJNS4_1CILi1EEESB_SB_EEENS1_35KernelTmaWarpSpecializedCooperativeEEENS5_IJNSA_ILi128EEENSA_ILi256EEENSA_ILi32EEEEEEfNS5_IJlSB_lEEEfSJ_NS4_8TiledMMAINS4_8MMA_AtomIJNS4_4SM904GMMA30MMA_64x256x8_F32TF32TF32_SS_TNILNSN_7ScaleInE1ELSP_1EEEEEENS4_6LayoutINS5_IJNSA_ILi2EEESB_SB_EEENS5_IJSB_NSA_ILi0EEESV_EEEEENS5_IJNS4_10UnderscoreESY_SY_EEEEENS4_13SM90_TMA_LOADENS4_14ComposedLayoutINS4_7SwizzleILi3ELi4ELi3EEENS4_18smem_ptr_flag_bitsILi32EEENSS_INS5_IJNSA_ILi8EEESH_EEENS5_IJSH_SB_EEEEEEEvNS4_8identityES11_S1B_vS1C_EENS_8epilogue10collective6detail29Sm90TmaWarpSpecializedAdapterINS1F_15DefaultEpilogueIfSJ_SJ_NS1E_6thread17LinearCombinationIfLi1EffLNS1J_9ScaleType4KindE0ELNS_15FloatRoundStyleE2EfEENS1_15EpilogueDefaultEEEEEvvEEEEvNT_6ParamsE --------------------------
	.section	.nv.info._ZN7cutlass13device_kernelINS_4gemm6kernel13GemmUniversalIN4cute5tupleIJiiiiEEENS1_10collective13CollectiveMmaINS1_34MainloopSm90TmaGmmaWarpSpecializedILi4ENS5_IJNS4_1CILi1EEESB_SB_EEENS1_35KernelTmaWarpSpecializedCooperativeEEENS5_IJNSA_ILi128EEENSA_ILi256EEENSA_ILi32EEEEEEfNS5_IJlSB_lEEEfSJ_NS4_8TiledMMAINS4_8MMA_AtomIJNS4_4SM904GMMA30MMA_64x256x8_F32TF32TF32_SS_TNILNSN_7ScaleInE1ELSP_1EEEEEENS4_6LayoutINS5_IJNSA_ILi2EEESB_SB_EEENS5_IJSB_NSA_ILi0EEESV_EEEEENS5_IJNS4_10UnderscoreESY_SY_EEEEENS4_13SM90_TMA_LOADENS4_14ComposedLayoutINS4_7SwizzleILi3ELi4ELi3EEENS4_18smem_ptr_flag_bitsILi32EEENSS_INS5_IJNSA_ILi8EEESH_EEENS5_IJSH_SB_EEEEEEEvNS4_8identityES11_S1B_vS1C_EENS_8epilogue10collective6detail29Sm90TmaWarpSpecializedAdapterINS1F_15DefaultEpilogueIfSJ_SJ_NS1E_6thread17LinearCombinationIfLi1EffLNS1J_9ScaleType4KindE0ELNS_15FloatRoundStyleE2EfEENS1_15EpilogueDefaultEEEEEvvEEEEvNT_6ParamsE,"",@"SHT_CUDA_INFO"
	.sectionflags	@""
	.align	4


	//----- nvinfo : EIATTR_CUDA_API_VERSION
	.align		4
        /*0000*/ 	.byte	0x04, 0x37
        /*0002*/ 	.short	(.L_21 - .L_20)
.L_20:
        /*0004*/ 	.word	0x00000082


	//----- nvinfo : EIATTR_KPARAM_INFO
	.align		4
.L_21:
        /*0008*/ 	.byte	0x04, 0x17
        /*000a*/ 	.short	(.L_23 - .L_22)
.L_22:
        /*000c*/ 	.word	0x00000000
        /*0010*/ 	.short	0x0000
        /*0012*/ 	.short	0x0070
        /*0014*/ 	.byte	0x00, 0xf0, 0x01, 0x10


	//----- nvinfo : EIATTR_SPARSE_MMA_MASK
	.align		4
.L_23:
        /*0018*/ 	.byte	0x03, 0x50
        /*001a*/ 	.short	0x0000


	//----- nvinfo : EIATTR_MAXREG_COUNT
	.align		4
        /*001c*/ 	.byte	0x03, 0x1b
        /*001e*/ 	.short	0x00a8


	//----- nvinfo : EIATTR_NUM_BARRIERS
	.align		4
        /*0020*/ 	.byte	0x02, 0x4c
        /*0022*/ 	.byte	0x01
	.zero		1


	//----- nvinfo : EIATTR_EXTERNS
	.align		4
        /*0024*/ 	.byte	0x04, 0x0f
        /*0026*/ 	.short	(.L_25 - .L_24)


	//   ....[0]....
	.align		4
.L_24:
        /*0028*/ 	.word	index@(__assertfail)


	//----- nvinfo : EIATTR_MERCURY_ISA_VERSION
	.align		4
.L_25:
        /*002c*/ 	.byte	0x03, 0x5f
        /*002e*/ 	.short	0x0101


	//----- nvinfo : EIATTR_INT_WARP_WIDE_INSTR_OFFSETS
	.align		4
        /*0030*/ 	.byte	0x04, 0x31
        /*0032*/ 	.short	(.L_27 - .L_26)


	//   ....[0]....
.L_26:
        /*0034*/ 	.word	0x000003b0


	//   ....[1]....
        /*0038*/ 	.word	0x000003e0


	//   ....[2]....
        /*003c*/ 	.word	0x000004c0


	//----- nvinfo : EIATTR_COOP_GROUP_MASK_REGIDS
	.align		4
.L_27:
        /*0040*/ 	.byte	0x04, 0x29
        /*0042*/ 	.short	(.L_29 - .L_28)


	//   ....[0]....
.L_28:
        /*0044*/ 	.word	0xffffffff


	//   ....[1]....
        /*0048*/ 	.word	0xffffffff


	//   ....[2]....
        /*004c*/ 	.word	0xffffffff


	//   ....[3]....
        /*0050*/ 	.word	0xffffffff


	//   ....[4]....
        /*0054*/ 	.word	0xffffffff


	//----- nvinfo : EIATTR_COOP_GROUP_INSTR_OFFSETS
	.align		4
.L_29:
        /*0058*/ 	.byte	0x04, 0x28
        /*005a*/ 	.short	(.L_31 - .L_30)


	//   ....[0]....
.L_30:
        /*005c*/ 	.word	0x00000060


	//   ....[1]....
        /*0060*/ 	.word	0x00000070


	//   ....[2]....
        /*0064*/ 	.word	0x00000130


	//   ....[3]....
        /*0068*/ 	.word	0x000002c0


	//   ....[4]....
        /*006c*/ 	.word	0x00000f70


	//----- nvinfo : EIATTR_REG_RECONFIG
	.align		4
.L_31:
        /*0070*/ 	.byte	0x01, 0x54
	.zero		2


	//----- nvinfo : EIATTR_SYSCALL_OFFSETS
	.align		4
        /*0074*/ 	.byte	0x04, 0x46
        /*0076*/ 	.short	(.L_33 - .L_32)


	//   ....[0]....
.L_32:
        /*0078*/ 	.word	0x00001130


	//----- nvinfo : EIATTR_MBARRIER_INSTR_OFFSETS
	.align		4
.L_33:
        /*007c*/ 	.byte	0x04, 0x39
        /*007e*/ 	.short	(.L_35 - .L_34)


	//   ....[0]....
.L_34:
        /*0080*/ 	.word	0x00000230
        /*0084*/ 	.word	0x000000ff
        /*0088*/ 	.word	0x00000000
        /*008c*/ 	.short	0x0100
        /*008e*/ 	.byte	0x08
	.zero		1


	//   ....[1]....
        /*0090*/ 	.word	0x00000240
        /*0094*/ 	.word	0x000000ff
        /*0098*/ 	.word	0x00000020
        /*009c*/ 	.short	0x0100
        /*009e*/ 	.byte	0x08
	.zero		1


	//   ....[2]....
        /*00a0*/ 	.word	0x00000250
        /*00a4*/ 	.word	0x000000ff
        /*00a8*/ 	.word	0x00000008
        /*00ac*/ 	.short	0x0100
        /*00ae*/ 	.byte	0x08
	.zero		1


	//   ....[3]....
        /*00b0*/ 	.word	0x00000260
        /*00b4*/ 	.word	0x000000ff
        /*00b8*/ 	.word	0x00000028
        /*00bc*/ 	.short	0x0100
        /*00be*/ 	.byte	0x08
	.zero		1


	//   ....[4]....
        /*00c0*/ 	.word	0x00000270
        /*00c4*/ 	.word	0x000000ff
        /*00c8*/ 	.word	0x00000010
        /*00cc*/ 	.short	0x0100
        /*00ce*/ 	.byte	0x08
	.zero		1


	//   ....[5]....
        /*00d0*/ 	.word	0x00000280
        /*00d4*/ 	.word	0x000000ff
        /*00d8*/ 	.word	0x00000030
        /*00dc*/ 	.short	0x0100
        /*00de*/ 	.byte	0x08
	.zero		1


	//   ....[6]....
        /*00e0*/ 	.word	0x00000290
        /*00e4*/ 	.word	0x000000ff
        /*00e8*/ 	.word	0x00000018
        /*00ec*/ 	.short	0x0100
        /*00ee*/ 	.byte	0x08
	.zero		1


	//   ....[7]....
        /*00f0*/ 	.word	0x000002a0
        /*00f4*/ 	.word	0x000000ff
        /*00f8*/ 	.word	0x00000038
        /*00fc*/ 	.short	0x0100
        /*00fe*/ 	.byte	0x08
	.zero		1


	//   ....[8]....
        /*0100*/ 	.word	0x00000530
        /*0104*/ 	.word	0x000000ff
        /*0108*/ 	.word	0x00000050
        /*010c*/ 	.short	0x0100
        /*010e*/ 	.byte	0x06
	.zero		1


	//   ....[9]....
        /*0110*/ 	.word	0x00000590
        /*0114*/ 	.word	0x000000ff
        /*0118*/ 	.word	0x00000058
        /*011c*/ 	.short	0x0100
        /*011e*/ 	.byte	0x06
	.zero		1


	//   ....[10]....
        /*0120*/ 	.word	0x000011b0
        /*0124*/ 	.word	0x00000003
        /*0128*/ 	.word	0x00000000
        /*012c*/ 	.short	0x010a
        /*012e*/ 	.byte	0x3f
	.zero		1


	//   ....[11]....
        /*0130*/ 	.word	0x000011f0
        /*0134*/ 	.word	0x00000003
        /*0138*/ 	.word	0x00000000
        /*013c*/ 	.short	0x010a
        /*013e*/ 	.byte	0x3f
	.zero		1


	//   ....[12]....
        /*0140*/ 	.word	0x000015c0
        /*0144*/ 	.word	0x000000ff
        /*0148*/ 	.word	0x00000000
        /*014c*/ 	.short	0x010a
        /*014e*/ 	.byte	0x08
	.zero		1


	//   ....[13]....
        /*0150*/ 	.word	0x00001600
        /*0154*/ 	.word	0x000000ff
        /*0158*/ 	.word	0x00000000
        /*015c*/ 	.short	0x010a
        /*015e*/ 	.byte	0x08
	.zero		1


	//   ....[14]....
        /*0160*/ 	.word	0x00001890
        /*0164*/ 	.word	0x000000ff
        /*0168*/ 	.word	0x00000000
        /*016c*/ 	.short	0x0101
        /*016e*/ 	.byte	0x08
	.zero		1


	//   ....[15]....
        /*0170*/ 	.word	0x00001a70
        /*0174*/ 	.word	0x000000ff
        /*0178*/ 	.word	0x00000000
        /*017c*/ 	.short	0x0101
        /*017e*/ 	.byte	0x04
	.zero		1


	//   ....[16]....
        /*0180*/ 	.word	0x000090c0
        /*0184*/ 	.word	0x0000000c
        /*0188*/ 	.word	0x00000020
        /*018c*/ 	.short	0x010a
        /*018e*/ 	.byte	0x3f
	.zero		1


	//   ....[17]....
        /*0190*/ 	.word	0x00009480
        /*0194*/ 	.word	0x00000005
        /*0198*/ 	.word	0x00000058
        /*019c*/ 	.short	0x0101
        /*019e*/ 	.byte	0x3f
	.zero		1


	//   ....[18]....
        /*01a0*/ 	.word	0x00009b80
        /*01a4*/ 	.word	0x00000007
        /*01a8*/ 	.word	0x00000000
        /*01ac*/ 	.short	0x010a
        /*01ae*/ 	.byte	0x3f
	.zero		1


	//   ....[19]....
        /*01b0*/ 	.word	0x00009c00
        /*01b4*/ 	.word	0x00000006
        /*01b8*/ 	.word	0x00000000
        /*01bc*/ 	.short	0x010a
        /*01be*/ 	.byte	0x3f
	.zero		1


	//   ....[20]....
        /*01c0*/ 	.word	0x00009c90
        /*01c4*/ 	.word	0x00000007
        /*01c8*/ 	.word	0x00000000
        /*01cc*/ 	.short	0x010a
        /*01ce*/ 	.byte	0x3f
	.zero		1


	//   ....[21]....
        /*01d0*/ 	.word	0x00009d20
        /*01d4*/ 	.word	0x00000005
        /*01d8*/ 	.word	0x00000000
        /*01dc*/ 	.short	0x010a
        /*01de*/ 	.byte	0x3f
	.zero		1


	//   ....[22]....
        /*01e0*/ 	.word	0x00009d80
        /*01e4*/ 	.word	0x00000003
        /*01e8*/ 	.word	0x00000000
        /*01ec*/ 	.short	0x010a
        /*01ee*/ 	.byte	0x3f
	.zero		1


	//   ....[23]....
        /*01f0*/ 	.word	0x00009de0
        /*01f4*/ 	.word	0x00000004
        /*01f8*/ 	.word	0x00000000
        /*01fc*/ 	.short	0x010a
        /*01fe*/ 	.byte	0x3f
	.zero		1


	//   ....[24]....
        /*0200*/ 	.word	0x00009eb0
        /*0204*/ 	.word	0x0000000c
        /*0208*/ 	.word	0x00000020
        /*020c*/ 	.short	0x010a
        /*020e*/ 	.byte	0x3f
	.zero		1


	//   ....[25]....
        /*0210*/ 	.word	0x00009f80
        /*0214*/ 	.word	0x00000007
        /*0218*/ 	.word	0x00000000
        /*021c*/ 	.short	0x010a
        /*021e*/ 	.byte	0x3f
	.zero		1


	//   ....[26]....
        /*0220*/ 	.word	0x00009fd0
        /*0224*/ 	.word	0x00000006
        /*0228*/ 	.word	0x00000000
        /*022c*/ 	.short	0x010a
        /*022e*/ 	.byte	0x3f
	.zero		1


	//   ....[27]....
        /*0230*/ 	.word	0x0000a020
        /*0234*/ 	.word	0x00000007
        /*0238*/ 	.word	0x00000000
        /*023c*/ 	.short	0x010a
        /*023e*/ 	.byte	0x3f
	.zero		1


	//----- nvinfo : EIATTR_NUM_MBARRIERS
	.align		4
.L_35:
        /*0240*/ 	.byte	0x03, 0x38
        /*0242*/ 	.short	0x000a


	//----- nvinfo : EIATTR_EXIT_INSTR_OFFSETS
	.align		4
        /*0244*/ 	.byte	0x04, 0x1c
        /*0246*/ 	.short	(.L_37 - .L_36)


	//   ....[0]....
.L_36:
        /*0248*/ 	.word	0x000005e0


	//   ....[1]....
        /*024c*/ 	.word	0x00000ea0


	//   ....[2]....
        /*0250*/ 	.word	0x00008730


	//   ....[3]....
        /*0254*/ 	.word	0x00008d60


	//   ....[4]....
        /*0258*/ 	.word	0x00009d70


	//----- nvinfo : EIATTR_MAX_THREADS
	.align		4
.L_37:
        /*025c*/ 	.byte	0x04, 0x05
        /*025e*/ 	.short	(.L_39 - .L_38)
.L_38:
        /*0260*/ 	.word	0x00000180
        /*0264*/ 	.word	0x00000001
        /*0268*/ 	.word	0x00000001


	//----- nvinfo : EIATTR_CRS_STACK_SIZE
	.align		4
.L_39:
        /*026c*/ 	.byte	0x04, 0x1e
        /*026e*/ 	.short	(.L_41 - .L_40)
.L_40:
        /*0270*/ 	.word	0x00000000


	//----- nvinfo : EIATTR_CBANK_PARAM_SIZE
	.align		4
.L_41:
        /*0274*/ 	.byte	0x03, 0x19
        /*0276*/ 	.short	0x0470


	//----- nvinfo : EIATTR_PARAM_CBANK
	.align		4
        /*0278*/ 	.byte	0x04, 0x0a
        /*027a*/ 	.short	(.L_43 - .L_42)
	.align		4
.L_42:
        /*027c*/ 	.word	index@(.nv.constant0._ZN7cutlass13device_kernelINS_4gemm6kernel13GemmUniversalIN4cute5tupleIJiiiiEEENS1_10collective13CollectiveMmaINS1_34MainloopSm90TmaGmmaWarpSpecializedILi4ENS5_IJNS4_1CILi1EEESB_SB_EEENS1_35KernelTmaWarpSpecializedCooperativeEEENS5_IJNSA_ILi128EEENSA_ILi256EEENSA_ILi32EEEEEEfNS5_IJlSB_lEEEfSJ_NS4_8TiledMMAINS4_8MMA_AtomIJNS4_4SM904GMMA30MMA_64x256x8_F32TF32TF32_SS_TNILNSN_7ScaleInE1ELSP_1EEEEEENS4_6LayoutINS5_IJNSA_ILi2EEESB_SB_EEENS5_IJSB_NSA_ILi0EEESV_EEEEENS5_IJNS4_10UnderscoreESY_SY_EEEEENS4_13SM90_TMA_LOADENS4_14ComposedLayoutINS4_7SwizzleILi3ELi4ELi3EEENS4_18smem_ptr_flag_bitsILi32EEENSS_INS5_IJNSA_ILi8EEESH_EEENS5_IJSH_SB_EEEEEEEvNS4_8identityES11_S1B_vS1C_EENS_8epilogue10collective6detail29Sm90TmaWarpSpecializedAdapterINS1F_15DefaultEpilogueIfSJ_SJ_NS1E_6thread17LinearCombinationIfLi1EffLNS1J_9ScaleType4KindE0ELNS_15FloatRoundStyleE2EfEENS1_15EpilogueDefaultEEEEEvvEEEEvNT_6ParamsE)
        /*0280*/ 	.short	0x0210
        /*0282*/ 	.short	0x0470


	//----- nvinfo : EIATTR_SW_WAR
	.align		4
.L_43:
        /*0284*/ 	.byte	0x04, 0x36
        /*0286*/ 	.short	(.L_45 - .L_44)
.L_44:
        /*0288*/ 	.word	0x00000008
.L_45:


//--------------------- .nv.callgraph             --------------------------
	.section	.nv.callgraph,"",@"SHT_CUDA_CALLGRAPH"
	.align	4
	.sectionentsize	8
	.align		4
        /*0000*/ 	.word	0x00000000
	.align		4
        /*0004*/ 	.word	0xffffffff
	.align		4
        /*0008*/ 	.word	index@(_ZN7cutlass13device_kernelINS_4gemm6kernel13GemmUniversalIN4cute5tupleIJiiiiEEENS1_10collective13CollectiveMmaINS1_34MainloopSm90TmaGmmaWarpSpecializedILi4ENS5_IJNS4_1CILi1EEESB_SB_EEENS1_35KernelTmaWarpSpecializedCooperativeEEENS5_IJNSA_ILi128EEENSA_ILi256EEENSA_ILi32EEEEEEfNS5_IJlSB_lEEEfSJ_NS4_8TiledMMAINS4_8MMA_AtomIJNS4_4SM904GMMA30MMA_64x256x8_F32TF32TF32_SS_TNILNSN_7ScaleInE1ELSP_1EEEEEENS4_6LayoutINS5_IJNSA_ILi2EEESB_SB_EEENS5_IJSB_NSA_ILi0EEESV_EEEEENS5_IJNS4_10UnderscoreESY_SY_EEEEENS4_13SM90_TMA_LOADENS4_14ComposedLayoutINS4_7SwizzleILi3ELi4ELi3EEENS4_18smem_ptr_flag_bitsILi32EEENSS_INS5_IJNSA_ILi8EEESH_EEENS5_IJSH_SB_EEEEEEEvNS4_8identityES11_S1B_vS1C_EENS_8epilogue10collective6detail29Sm90TmaWarpSpecializedAdapterINS1F_15DefaultEpilogueIfSJ_SJ_NS1E_6thread17LinearCombinationIfLi1EffLNS1J_9ScaleType4KindE0ELNS_15FloatRoundStyleE2EfEENS1_15EpilogueDefaultEEEEEvvEEEEvNT_6ParamsE)
	.align		4
        /*000c*/ 	.word	index@(__assertfail)
	.align		4
        /*0010*/ 	.word	0x00000000
	.align		4
        /*0014*/ 	.word	0xfffffffe
	.align		4
        /*0018*/ 	.word	0x00000000
	.align		4
        /*001c*/ 	.word	0xfffffffd
	.align		4
        /*0020*/ 	.word	0x00000000
	.align		4
        /*0024*/ 	.word	0xfffffffc


//--------------------- .nv.constant4             --------------------------
	.section	.nv.constant4,"a",@progbits
	.align	8
	.align		8
.nv.constant4:
        /*0000*/ 	.dword	__assertfail
	.align		8
        /*0008*/ 	.dword	__unnamed_1
	.align		8
        /*0010*/ 	.dword	_ZN40_INTERNAL_e20ded41_4_k_cu_9714566a_243344cuda3std3__45__cpo5beginE
	.align		8
        /*0018*/ 	.dword	_ZN40_INTERNAL_e20ded41_4_k_cu_9714566a_243344cuda3std3__45__cpo3endE
	.align		8
        /*0020*/ 	.dword	_ZN40_INTERNAL_e20ded41_4_k_cu_9714566a_243344cuda3std3__45__cpo6cbeginE
	.align		8
        /*0028*/ 	.dword	_ZN40_INTERNAL_e20ded41_4_k_cu_9714566a_243344cuda3std3__45__cpo4cendE
	.align		8
        /*0030*/ 	.dword	_ZN40_INTERNAL_e20ded41_4_k_cu_9714566a_243344cuda3std3__442_GLOBAL__N__e20ded41_4_k_cu_9714566a_243346ignoreE
	.align		8
        /*0038*/ 	.dword	_ZN40_INTERNAL_e20ded41_4_k_cu_9714566a_243344cuda3std3__419piecewise_constructE
	.align		8
        /*0040*/ 	.dword	_ZN40_INTERNAL_e20ded41_4_k_cu_9714566a_243344cuda3std3__48in_placeE
	.align		8
        /*0048*/ 	.dword	_ZN40_INTERNAL_e20ded41_4_k_cu_9714566a_243344cuda3std6ranges3__45__cpo4swapE
	.align		8
        /*0050*/ 	.dword	_ZN40_INTERNAL_e20ded41_4_k_cu_9714566a_243344cuda3std6ranges3__45__cpo9iter_moveE
	.align		8
        /*0058*/ 	.dword	_ZN40_INTERNAL_e20ded41_4_k_cu_9714566a_243344cute7productE
	.align		8
        /*0060*/ 	.dword	_ZN40_INTERNAL_e20ded41_4_k_cu_9714566a_243344cute1_E
	.align		8
        /*0068*/ 	.dword	$str$22
	.align		8
        /*0070*/ 	.dword	$str$23


//--------------------- .text._ZN7cutlass13device_kernelINS_4gemm6kernel13GemmUniversalIN4cute5tupleIJiiiiEEENS1_10collective13CollectiveMmaINS1_34MainloopSm90TmaGmmaWarpSpecializedILi4ENS5_IJNS4_1CILi1EEESB_SB_EEENS1_35KernelTmaWarpSpecializedCooperativeEEENS5_IJNSA_ILi128EEENSA_ILi256EEENSA_ILi32EEEEEEfNS5_IJlSB_lEEEfSJ_NS4_8TiledMMAINS4_8MMA_AtomIJNS4_4SM904GMMA30MMA_64x256x8_F32TF32TF32_SS_TNILNSN_7ScaleInE1ELSP_1EEEEEENS4_6LayoutINS5_IJNSA_ILi2EEESB_SB_EEENS5_IJSB_NSA_ILi0EEESV_EEEEENS5_IJNS4_10UnderscoreESY_SY_EEEEENS4_13SM90_TMA_LOADENS4_14ComposedLayoutINS4_7SwizzleILi3ELi4ELi3EEENS4_18smem_ptr_flag_bitsILi32EEENSS_INS5_IJNSA_ILi8EEESH_EEENS5_IJSH_SB_EEEEEEEvNS4_8identityES11_S1B_vS1C_EENS_8epilogue10collective6detail29Sm90TmaWarpSpecializedAdapterINS1F_15DefaultEpilogueIfSJ_SJ_NS1E_6thread17LinearCombinationIfLi1EffLNS1J_9ScaleType4KindE0ELNS_15FloatRoundStyleE2EfEENS1_15EpilogueDefaultEEEEEvvEEEEvNT_6ParamsE --------------------------
	.section	.text._ZN7cutlass13device_kernelINS_4gemm6kernel13GemmUniversalIN4cute5tupleIJiiiiEEENS1_10collective13CollectiveMmaINS1_34MainloopSm90TmaGmmaWarpSpecializedILi4ENS5_IJNS4_1CILi1EEESB_SB_EEENS1_35KernelTmaWarpSpecializedCooperativeEEENS5_IJNSA_ILi128EEENSA_ILi256EEENSA_ILi32EEEEEEfNS5_IJlSB_lEEEfSJ_NS4_8TiledMMAINS4_8MMA_AtomIJNS4_4SM904GMMA30MMA_64x256x8_F32TF32TF32_SS_TNILNSN_7ScaleInE1ELSP_1EEEEEENS4_6LayoutINS5_IJNSA_ILi2EEESB_SB_EEENS5_IJSB_NSA_ILi0EEESV_EEEEENS5_IJNS4_10UnderscoreESY_SY_EEEEENS4_13SM90_TMA_LOADENS4_14ComposedLayoutINS4_7SwizzleILi3ELi4ELi3EEENS4_18smem_ptr_flag_bitsILi32EEENSS_INS5_IJNSA_ILi8EEESH_EEENS5_IJSH_SB_EEEEEEEvNS4_8identityES11_S1B_vS1C_EENS_8epilogue10collective6detail29Sm90TmaWarpSpecializedAdapterINS1F_15DefaultEpilogueIfSJ_SJ_NS1E_6thread17LinearCombinationIfLi1EffLNS1J_9ScaleType4KindE0ELNS_15FloatRoundStyleE2EfEENS1_15EpilogueDefaultEEEEEvvEEEEvNT_6ParamsE,"ax",@progbits
	.align	128
.text._ZN7cutlass13device_kernelINS_4gemm6kernel13GemmUniversalIN4cute5tupleIJiiiiEEENS1_10collective13CollectiveMmaINS1_34MainloopSm90TmaGmmaWarpSpecializedILi4ENS5_IJNS4_1CILi1EEESB_SB_EEENS1_35KernelTmaWarpSpecializedCooperativeEEENS5_IJNSA_ILi128EEENSA_ILi256EEENSA_ILi32EEEEEEfNS5_IJlSB_lEEEfSJ_NS4_8TiledMMAINS4_8MMA_AtomIJNS4_4SM904GMMA30MMA_64x256x8_F32TF32TF32_SS_TNILNSN_7ScaleInE1ELSP_1EEEEEENS4_6LayoutINS5_IJNSA_ILi2EEESB_SB_EEENS5_IJSB_NSA_ILi0EEESV_EEEEENS5_IJNS4_10UnderscoreESY_SY_EEEEENS4_13SM90_TMA_LOADENS4_14ComposedLayoutINS4_7SwizzleILi3ELi4ELi3EEENS4_18smem_ptr_flag_bitsILi32EEENSS_INS5_IJNSA_ILi8EEESH_EEENS5_IJSH_SB_EEEEEEEvNS4_8identityES11_S1B_vS1C_EENS_8epilogue10collective6detail29Sm90TmaWarpSpecializedAdapterINS1F_15DefaultEpilogueIfSJ_SJ_NS1E_6thread17LinearCombinationIfLi1EffLNS1J_9ScaleType4KindE0ELNS_15FloatRoundStyleE2EfEENS1_15EpilogueDefaultEEEEEvvEEEEvNT_6ParamsE:
        .type           _ZN7cutlass13device_kernelINS_4gemm6kernel13GemmUniversalIN4cute5tupleIJiiiiEEENS1_10collective13CollectiveMmaINS1_34MainloopSm90TmaGmmaWarpSpecializedILi4ENS5_IJNS4_1CILi1EEESB_SB_EEENS1_35KernelTmaWarpSpecializedCooperativeEEENS5_IJNSA_ILi128EEENSA_ILi256EEENSA_ILi32EEEEEEfNS5_IJlSB_lEEEfSJ_NS4_8TiledMMAINS4_8MMA_AtomIJNS4_4SM904GMMA30MMA_64x256x8_F32TF32TF32_SS_TNILNSN_7ScaleInE1ELSP_1EEEEEENS4_6LayoutINS5_IJNSA_ILi2EEESB_SB_EEENS5_IJSB_NSA_ILi0EEESV_EEEEENS5_IJNS4_10UnderscoreESY_SY_EEEEENS4_13SM90_TMA_LOADENS4_14ComposedLayoutINS4_7SwizzleILi3ELi4ELi3EEENS4_18smem_ptr_flag_bitsILi32EEENSS_INS5_IJNSA_ILi8EEESH_EEENS5_IJSH_SB_EEEEEEEvNS4_8identityES11_S1B_vS1C_EENS_8epilogue10collective6detail29Sm90TmaWarpSpecializedAdapterINS1F_15DefaultEpilogueIfSJ_SJ_NS1E_6thread17LinearCombinationIfLi1EffLNS1J_9ScaleType4KindE0ELNS_15FloatRoundStyleE2EfEENS1_15EpilogueDefaultEEEEEvvEEEEvNT_6ParamsE,@function
        .size           _ZN7cutlass13device_kernelINS_4gemm6kernel13GemmUniversalIN4cute5tupleIJiiiiEEENS1_10collective13CollectiveMmaINS1_34MainloopSm90TmaGmmaWarpSpecializedILi4ENS5_IJNS4_1CILi1EEESB_SB_EEENS1_35KernelTmaWarpSpecializedCooperativeEEENS5_IJNSA_ILi128EEENSA_ILi256EEENSA_ILi32EEEEEEfNS5_IJlSB_lEEEfSJ_NS4_8TiledMMAINS4_8MMA_AtomIJNS4_4SM904GMMA30MMA_64x256x8_F32TF32TF32_SS_TNILNSN_7ScaleInE1ELSP_1EEEEEENS4_6LayoutINS5_IJNSA_ILi2EEESB_SB_EEENS5_IJSB_NSA_ILi0EEESV_EEEEENS5_IJNS4_10UnderscoreESY_SY_EEEEENS4_13SM90_TMA_LOADENS4_14ComposedLayoutINS4_7SwizzleILi3ELi4ELi3EEENS4_18smem_ptr_flag_bitsILi32EEENSS_INS5_IJNSA_ILi8EEESH_EEENS5_IJSH_SB_EEEEEEEvNS4_8identityES11_S1B_vS1C_EENS_8epilogue10collective6detail29Sm90TmaWarpSpecializedAdapterINS1F_15DefaultEpilogueIfSJ_SJ_NS1E_6thread17LinearCombinationIfLi1EffLNS1J_9ScaleType4KindE0ELNS_15FloatRoundStyleE2EfEENS1_15EpilogueDefaultEEEEEvvEEEEvNT_6ParamsE,(.L_x_322 - _ZN7cutlass13device_kernelINS_4gemm6kernel13GemmUniversalIN4cute5tupleIJiiiiEEENS1_10collective13CollectiveMmaINS1_34MainloopSm90TmaGmmaWarpSpecializedILi4ENS5_IJNS4_1CILi1EEESB_SB_EEENS1_35KernelTmaWarpSpecializedCooperativeEEENS5_IJNSA_ILi128EEENSA_ILi256EEENSA_ILi32EEEEEEfNS5_IJlSB_lEEEfSJ_NS4_8TiledMMAINS4_8MMA_AtomIJNS4_4SM904GMMA30MMA_64x256x8_F32TF32TF32_SS_TNILNSN_7ScaleInE1ELSP_1EEEEEENS4_6LayoutINS5_IJNSA_ILi2EEESB_SB_EEENS5_IJSB_NSA_ILi0EEESV_EEEEENS5_IJNS4_10UnderscoreESY_SY_EEEEENS4_13SM90_TMA_LOADENS4_14ComposedLayoutINS4_7SwizzleILi3ELi4ELi3EEENS4_18smem_ptr_flag_bitsILi32EEENSS_INS5_IJNSA_ILi8EEESH_EEENS5_IJSH_SB_EEEEEEEvNS4_8identityES11_S1B_vS1C_EENS_8epilogue10collective6detail29Sm90TmaWarpSpecializedAdapterINS1F_15DefaultEpilogueIfSJ_SJ_NS1E_6thread17LinearCombinationIfLi1EffLNS1J_9ScaleType4KindE0ELNS_15FloatRoundStyleE2EfEENS1_15EpilogueDefaultEEEEEvvEEEEvNT_6ParamsE)
        .other          _ZN7cutlass13device_kernelINS_4gemm6kernel13GemmUniversalIN4cute5tupleIJiiiiEEENS1_10collective13CollectiveMmaINS1_34MainloopSm90TmaGmmaWarpSpecializedILi4ENS5_IJNS4_1CILi1EEESB_SB_EEENS1_35KernelTmaWarpSpecializedCooperativeEEENS5_IJNSA_ILi128EEENSA_ILi256EEENSA_ILi32EEEEEEfNS5_IJlSB_lEEEfSJ_NS4_8TiledMMAINS4_8MMA_AtomIJNS4_4SM904GMMA30MMA_64x256x8_F32TF32TF32_SS_TNILNSN_7ScaleInE1ELSP_1EEEEEENS4_6LayoutINS5_IJNSA_ILi2EEESB_SB_EEENS5_IJSB_NSA_ILi0EEESV_EEEEENS5_IJNS4_10UnderscoreESY_SY_EEEEENS4_13SM90_TMA_LOADENS4_14ComposedLayoutINS4_7SwizzleILi3ELi4ELi3EEENS4_18smem_ptr_flag_bitsILi32EEENSS_INS5_IJNSA_ILi8EEESH_EEENS5_IJSH_SB_EEEEEEEvNS4_8identityES11_S1B_vS1C_EENS_8epilogue10collective6detail29Sm90TmaWarpSpecializedAdapterINS1F_15DefaultEpilogueIfSJ_SJ_NS1E_6thread17LinearCombinationIfLi1EffLNS1J_9ScaleType4KindE0ELNS_15FloatRoundStyleE2EfEENS1_15EpilogueDefaultEEEEEvvEEEEvNT_6ParamsE,@"STO_CUDA_ENTRY STV_DEFAULT"
_ZN7cutlass13device_kernelINS_4gemm6kernel13GemmUniversalIN4cute5tupleIJiiiiEEENS1_10collective13CollectiveMmaINS1_34MainloopSm90TmaGmmaWarpSpecializedILi4ENS5_IJNS4_1CILi1EEESB_SB_EEENS1_35KernelTmaWarpSpecializedCooperativeEEENS5_IJNSA_ILi128EEENSA_ILi256EEENSA_ILi32EEEEEEfNS5_IJlSB_lEEEfSJ_NS4_8TiledMMAINS4_8MMA_AtomIJNS4_4SM904GMMA30MMA_64x256x8_F32TF32TF32_SS_TNILNSN_7ScaleInE1ELSP_1EEEEEENS4_6LayoutINS5_IJNSA_ILi2EEESB_SB_EEENS5_IJSB_NSA_ILi0EEESV_EEEEENS5_IJNS4_10UnderscoreESY_SY_EEEEENS4_13SM90_TMA_LOADENS4_14ComposedLayoutINS4_7SwizzleILi3ELi4ELi3EEENS4_18smem_ptr_flag_bitsILi32EEENSS_INS5_IJNSA_ILi8EEESH_EEENS5_IJSH_SB_EEEEEEEvNS4_8identityES11_S1B_vS1C_EENS_8epilogue10collective6detail29Sm90TmaWarpSpecializedAdapterINS1F_15DefaultEpilogueIfSJ_SJ_NS1E_6thread17LinearCombinationIfLi1EffLNS1J_9ScaleType4KindE0ELNS_15FloatRoundStyleE2EfEENS1_15EpilogueDefaultEEEEEvvEEEEvNT_6ParamsE:
[----:B------:R-:W0:Y:S01]  /*0000*/  LDC R1, c[0x0][0x28] ;  /* 0x00000a00ff017b82 */ /* 0x000e220000000800 */
[----:B------:R-:W1:Y:S01]  /*0010*/  S2R R18, SR_TID.X ;  /* 0x0000000000127919 */ /* 0x000e620000002100 */
[----:B------:R-:W-:Y:S01]  /*0020*/  ELECT P0, URZ, PT ;  /* 0x00000000003f782f */ /* 0x000fe20003800000 */
[----:B------:R-:W-:Y:S01]  /*0030*/  BSSY B0, `(.L_x_0) ;  /* 0x000000f000007945 */ /* 0x000fe20003800000 */
[--C-:B-1----:R-:W-:Y:S02]  /*0040*/  SHF.R.U32.HI R0, RZ, 0x5, R18.reuse ;  /* 0x00000005ff007819 */ /* 0x102fe40000011612 */
[----:B------:R-:W-:-:S03]  /*0050*/  SHF.R.U32.HI R22, RZ, 0x7, R18 ;  /* 0x00000007ff167819 */ /* 0x000fc60000011612 */
[----:B------:R-:W1:Y:S04]  /*0060*/  SHFL.IDX PT, R5, R0, RZ, 0x1f ;  /* 0x00001fff00057589 */ /* 0x000e6800000e0000 */
[----:B------:R2:W3:Y:S01]  /*0070*/  SHFL.IDX PT, R8, R22, RZ, 0x1f ;  /* 0x00001fff16087589 */ /* 0x0004e200000e0000 */
[----:B-1----:R-:W-:-:S13]  /*0080*/  ISETP.NE.OR P0, PT, R5, RZ, !P0 ;  /* 0x000000ff0500720c */ /* 0x002fda0004705670 */
[----:B0-23--:R-:W-:Y:S05]  /*0090*/  @P0 BRA `(.L_x_1) ;  /* 0x0000000000200947 */ /* 0x00dfea0003800000 */
[----:B------:R-:W-:Y:S02]  /*00a0*/  ULDC.64 UR4, c[0x0][0x198] ;  /* 0x0000660000047ab9 */ /* 0x000fe40000000a00 */
[----:B------:R-:W-:Y:S02]  /*00b0*/  UIADD3 UR6, UP0, UR4, 0xf0, URZ ;  /* 0x000000f004067890 */ /* 0x000fe4000ff1e03f */
[----:B------:R-:W-:Y:S02]  /*00c0*/  UIADD3 UR4, UP1, UR4, 0x1f0, URZ ;  /* 0x000001f004047890 */ /* 0x000fe4000ff3e03f */
[----:B------:R-:W-:Y:S02]  /*00d0*/  UIADD3.X UR7, URZ, UR5, URZ, UP0, !UPT ;  /* 0x000000053f077290 */ /* 0x000fe400087fe43f */
[----:B------:R-:W-:-:S07]  /*00e0*/  UIADD3.X UR5, URZ, UR5, URZ, UP1, !UPT ;  /* 0x000000053f057290 */ /* 0x000fce0008ffe43f */
[----:B------:R0:W-:Y:S02]  /*00f0*/  UTMACCTL.PF [UR6] ;  /* 0x00000000060079b9 */ /* 0x0001e40008040000 */
[----:B------:R0:W-:Y:S02]  /*0100*/  UTMACCTL.PF [UR4] ;  /* 0x00000000040079b9 */ /* 0x0001e40008040000 */
[----:B0-----:R-:W-:Y:S01]  /*0110*/  NOP ;  /* 0x0000000000007918 */ /* 0x001fe20000000000 */
.L_x_1:
[----:B------:R-:W-:Y:S05]  /*0120*/  BSYNC B0 ;  /* 0x0000000000007941 */ /* 0x000fea0003800000 */
.L_x_0:
[----:B------:R-:W0:Y:S02]  /*0130*/  SHFL.IDX PT, R2, R0, RZ, 0x1f ;  /* 0x00001fff00027589 */ /* 0x000e2400000e0000 */
[----:B0-----:R-:W-:-:S13]  /*0140*/  ISETP.NE.AND P0, PT, R2, RZ, PT ;  /* 0x000000ff0200720c */ /* 0x001fda0003f05270 */
[----:B------:R-:W-:Y:S05]  /*0150*/  @P0 BRA `(.L_x_2) ;  /* 0x0000000000580947 */ /* 0x000fea0003800000 */
[----:B------:R-:W0:Y:S01]  /*0160*/  S2UR UR8, SR_CgaCtaId ;  /* 0x00000000000879c3 */ /* 0x000e220000008800 */
[----:B------:R-:W-:Y:S01]  /*0170*/  UMOV UR4, 0x400 ;  /* 0x0000040000047882 */ /* 0x000fe20000000000 */
[----:B------:R-:W-:Y:S01]  /*0180*/  UMOV UR5, 0x1 ;  /* 0x0000000100057882 */ /* 0x000fe20000000000 */
[----:B------:R-:W-:Y:S01]  /*0190*/  UMOV UR6, 0x100 ;  /* 0x0000010000067882 */ /* 0x000fe20000000000 */
[----:B------:R-:W-:Y:S01]  /*01a0*/  ELECT P0, URZ, PT ;  /* 0x00000000003f782f */ /* 0x000fe20003800000 */
[----:B------:R-:W-:-:S04]  /*01b0*/  UIADD3 UR6, -UR6, 0x100000, URZ ;  /* 0x0010000006067890 */ /* 0x000fc8000fffe13f */
[----:B------:R-:W-:Y:S02]  /*01c0*/  USHF.L.U32 UR7, UR6, 0xb, URZ ;  /* 0x0000000b06077899 */ /* 0x000fe4000800063f */
[----:B------:R-:W-:Y:S02]  /*01d0*/  USHF.L.U32 UR6, UR6, 0x1, URZ ;  /* 0x0000000106067899 */ /* 0x000fe4000800063f */
[----:B0-----:R-:W-:Y:S02]  /*01e0*/  ULEA UR8, UR8, UR4, 0x18 ;  /* 0x0000000408087291 */ /* 0x001fe4000f8ec03f */
[----:B------:R-:W-:-:S04]  /*01f0*/  UIADD3 UR4, -UR5, 0x100000, URZ ;  /* 0x0010000005047890 */ /* 0x000fc8000fffe13f */
[----:B------:R-:W-:Y:S02]  /*0200*/  USHF.L.U32 UR5, UR4, 0xb, URZ ;  /* 0x0000000b04057899 */ /* 0x000fe4000800063f */
[----:B------:R-:W-:Y:S01]  /*0210*/  USHF.L.U32 UR4, UR4, 0x1, URZ ;  /* 0x0000000104047899 */ /* 0x000fe2000800063f */
[----:B------:R-:W0:Y:S11]  /*0220*/  FENCE.VIEW.ASYNC.S ;  /* 0x00000000000073c6 */ /* 0x000e360000000000 */
[----:B0-----:R0:W1:Y:S01]  /*0230*/  SYNCS.EXCH.64 URZ, [UR8], UR4 ;  /* 0x00000004083f75b2 */ /* 0x0010620008000100 */
[----:B------:R0:W2:Y:S01]  /*0240*/  SYNCS.EXCH.64 URZ, [UR8+0x20], UR6 ;  /* 0x00002006083f75b2 */ /* 0x0000a20008000100 */
[----:B------:R0:W3:Y:S01]  /*0250*/  SYNCS.EXCH.64 URZ, [UR8+0x8], UR4 ;  /* 0x00000804083f75b2 */ /* 0x0000e20008000100 */
[----:B------:R0:W4:Y:S01]  /*0260*/  SYNCS.EXCH.64 URZ, [UR8+0x28], UR6 ;  /* 0x00002806083f75b2 */ /* 0x0001220008000100 */
[----:B------:R0:W0:Y:S01]  /*0270*/  SYNCS.EXCH.64 URZ, [UR8+0x10], UR4 ;  /* 0x00001004083f75b2 */ /* 0x0000220008000100 */
[----:B------:R0:W0:Y:S01]  /*0280*/  SYNCS.EXCH.64 URZ, [UR8+0x30], UR6 ;  /* 0x00003006083f75b2 */ /* 0x0000220008000100 */
[----:B------:R0:W0:Y:S01]  /*0290*/  SYNCS.EXCH.64 URZ, [UR8+0x18], UR4 ;  /* 0x00001804083f75b2 */ /* 0x0000220008000100 */
[----:B------:R0:W0:Y:S01]  /*02a0*/  SYNCS.EXCH.64 URZ, [UR8+0x38], UR6 ;  /* 0x00003806083f75b2 */ /* 0x0000220008000100 */
[----:B------:R-:W-:Y:S01]  /*02b0*/  NOP ;  /* 0x0000000000007918 */ /* 0x000fe20000000000 */
.L_x_2:
[----:B------:R-:W5:Y:S01]  /*02c0*/  SHFL.IDX PT, R0, R0, RZ, 0x1f ;  /* 0x00001fff00007589 */ /* 0x000f6200000e0000 */
[----:B------:R-:W-:Y:S01]  /*02d0*/  ELECT P0, URZ, PT ;  /* 0x00000000003f782f */ /* 0x000fe20003800000 */
[----:B------:R-:W1:Y:S01]  /*02e0*/  LDC R2, c[0x0][0x65c] ;  /* 0x00019700ff027b82 */ /* 0x000e620000000800 */
[----:B------:R-:W-:Y:S01]  /*02f0*/  SHF.R.S32.HI R6, RZ, 0x1f, R5 ;  /* 0x0000001fff067819 */ /* 0x000fe20000011405 */
[----:B------:R-:W2:Y:S01]  /*0300*/  S2R R3, SR_CTAID.Y ;  /* 0x0000000000037919 */ /* 0x000ea20000002600 */
[----:B0-----:R-:W-:Y:S01]  /*0310*/  UMOV UR4, 0x20 ;  /* 0x0000002000047882 */ /* 0x001fe20000000000 */
[----:B------:R-:W-:Y:S01]  /*0320*/  ISETP.NE.AND P2, PT, R8, RZ, PT ;  /* 0x000000ff0800720c */ /* 0x000fe20003f45270 */
[----:B------:R-:W-:Y:S01]  /*0330*/  NOP ;  /* 0x0000000000007918 */ /* 0x000fe20000000000 */
[----:B------:R-:W0:Y:S01]  /*0340*/  S2R R4, SR_CTAID.X ;  /* 0x0000000000047919 */ /* 0x000e220000002500 */
[----:B------:R-:W-:Y:S01]  /*0350*/  LEA.HI R6, R6, R5, RZ, 0x2 ;  /* 0x0000000506067211 */ /* 0x000fe200078f10ff */
[----:B------:R-:W-:Y:S01]  /*0360*/  NOP ;  /* 0x0000000000007918 */ /* 0x000fe20000000000 */
[----:B-----5:R-:W-:-:S02]  /*0370*/  ISETP.NE.OR P0, PT, R0, RZ, !P0 ;  /* 0x000000ff0000720c */ /* 0x020fc40004705670 */
[----:B-1----:R-:W-:-:S04]  /*0380*/  ISETP.NE.AND P3, PT, R2, 0x1, PT ;  /* 0x000000010200780c */ /* 0x002fc80003f65270 */
[----:B------:R-:W-:Y:S02]  /*0390*/  P2R R0, PR, RZ, 0x8 ;  /* 0x00000008ff007803 */ /* 0x000fe40000000000 */
[----:B------:R-:W-:-:S05]  /*03a0*/  LOP3.LUT R0, R6, 0xfffffffc, RZ, 0xc0, !PT ;  /* 0xfffffffc06007812 */ /* 0x000fca00078ec0ff */
[----:B------:R-:W-:Y:S01]  /*03b0*/  VOTEU.ALL UP0, P0 ;  /* 0x00000000003f7886 */ /* 0x000fe20000000000 */
[----:B------:R-:W-:Y:S01]  /*03c0*/  IMAD.IADD R0, R5, 0x1, -R0 ;  /* 0x0000000105007824 */ /* 0x000fe200078e0a00 */
[----:B------:R-:W0:Y:S01]  /*03d0*/  @P3 LDC R17, c[0x0][0x10] ;  /* 0x00000400ff113b82 */ /* 0x000e220000000800 */
[----:B------:R-:W-:Y:S01]  /*03e0*/  VOTEU.ALL UP1, P0 ;  /* 0x00000000003f7886 */ /* 0x000fe20000020000 */
[----:B--2---:R-:W-:Y:S01]  /*03f0*/  @P3 IMAD.MOV.U32 R6, RZ, RZ, R3 ;  /* 0x000000ffff063224 */ /* 0x004fe200078e0003 */
[----:B------:R-:W-:Y:S01]  /*0400*/  @!UP0 UMOV UR6, 0x400 ;  /* 0x0000040000068882 */ /* 0x000fe20000000000 */
[----:B------:R-:W-:-:S04]  /*0410*/  @!UP0 UIADD3 UR4, -UR4, 0x100000, URZ ;  /* 0x0010000004048890 */ /* 0x000fc8000fffe13f */
[----:B------:R-:W-:Y:S02]  /*0420*/  @!UP0 USHF.L.U32 UR5, UR4, 0xb, URZ ;  /* 0x0000000b04058899 */ /* 0x000fe4000800063f */
[----:B------:R-:W-:Y:S01]  /*0430*/  @!UP0 USHF.L.U32 UR4, UR4, 0x1, URZ ;  /* 0x0000000104048899 */ /* 0x000fe2000800063f */
[----:B------:R-:W-:Y:S02]  /*0440*/  @P3 IMAD.MOV.U32 R7, RZ, RZ, RZ ;  /* 0x000000ffff073224 */ /* 0x000fe400078e00ff */
[----:B------:R-:W-:Y:S01]  /*0450*/  IMAD.MOV.U32 R5, RZ, RZ, RZ ;  /* 0x000000ffff057224 */ /* 0x000fe200078e00ff */
[----:B------:R-:W1:Y:S01]  /*0460*/  @!UP0 S2UR UR7, SR_CgaCtaId ;  /* 0x00000000000789c3 */ /* 0x000e620000008800 */
[----:B------:R-:W-:-:S07]  /*0470*/  @P3 IMAD.MOV.U32 R11, RZ, RZ, RZ ;  /* 0x000000ffff0b3224 */ /* 0x000fce00078e00ff */
[----:B------:R-:W2:Y:S01]  /*0480*/  @!P3 LDC R9, c[0x0][0xc] ;  /* 0x00000300ff09bb82 */ /* 0x000ea20000000800 */
[----:B0-----:R-:W-:-:S04]  /*0490*/  @P3 IMAD.WIDE.U32 R16, R4, R17, R6 ;  /* 0x0000001104103225 */ /* 0x001fc800078e0006 */
[----:B------:R-:W-:Y:S01]  /*04a0*/  @P3 IMAD.IADD R17, R17, 0x1, R11 ;  /* 0x0000000111113824 */ /* 0x000fe200078e020b */
[----:B-1----:R-:W-:Y:S01]  /*04b0*/  @!UP0 ULEA UR6, UR7, UR6, 0x18 ;  /* 0x0000000607068291 */ /* 0x002fe2000f8ec03f */
[----:B------:R-:W-:Y:S01]  /*04c0*/  VOTEU.ALL UP0, P0 ;  /* 0x00000000003f7886 */ /* 0x000fe20000000000 */
[----:B------:R-:W-:-:S04]  /*04d0*/  ISETP.NE.AND P0, PT, R0, 0x3, PT ;  /* 0x000000030000780c */ /* 0x000fc80003f05270 */
[----:B------:R-:W-:Y:S01]  /*04e0*/  ISETP.EQ.OR P0, PT, R0, RZ, !P0 ;  /* 0x000000ff0000720c */ /* 0x000fe20004702670 */
[----:B--2---:R-:W-:-:S03]  /*04f0*/  @!P3 IMAD.WIDE.U32 R6, R9, R3, R4 ;  /* 0x000000030906b225 */ /* 0x004fc600078e0004 */
[C---:B------:R-:W-:Y:S01]  /*0500*/  ISETP.EQ.AND P0, PT, R8.reuse, RZ, P0 ;  /* 0x000000ff0800720c */ /* 0x040fe20000702270 */
[----:B------:R-:W-:Y:S01]  /*0510*/  VIADD R8, R8, 0xffffffff ;  /* 0xffffffff08087836 */ /* 0x000fe20000000000 */
[----:B------:R-:W0:Y:S02]  /*0520*/  FENCE.VIEW.ASYNC.S ;  /* 0x00000000000073c6 */ /* 0x000e240000000000 */
[----:B0-----:R0:W3:Y:S01]  /*0530*/  @!UP0 SYNCS.EXCH.64 URZ, [UR6+0x50], UR4 ;  /* 0x00005004063f85b2 */ /* 0x0010e20008000100 */
[----:B------:R-:W-:Y:S01]  /*0540*/  @!P3 IMAD.MOV.U32 R16, RZ, RZ, R6 ;  /* 0x000000ffff10b224 */ /* 0x000fe200078e0006 */
[----:B------:R-:W-:Y:S01]  /*0550*/  SEL R19, RZ, 0x1, !P0 ;  /* 0x00000001ff137807 */ /* 0x000fe20004000000 */
[----:B------:R-:W-:Y:S01]  /*0560*/  @!P3 IMAD.MOV.U32 R17, RZ, RZ, R7 ;  /* 0x000000ffff11b224 */ /* 0x000fe200078e0007 */
[----:B------:R-:W-:-:S04]  /*0570*/  ISETP.GE.U32.AND P1, PT, R8, 0x2, PT ;  /* 0x000000020800780c */ /* 0x000fc80003f26070 */
[----:B------:R-:W-:Y:S01]  /*0580*/  SEL R19, R19, 0x2, P1 ;  /* 0x0000000213137807 */ /* 0x000fe20000800000 */
[----:B------:R0:W3:Y:S01]  /*0590*/  @!UP1 SYNCS.EXCH.64 URZ, [UR6+0x58], UR4 ;  /* 0x00005804063f95b2 */ /* 0x0000e20008000100 */
[----:B------:R-:W-:Y:S01]  /*05a0*/  NOP ;  /* 0x0000000000007918 */ /* 0x000fe20000000000 */
[----:B---34-:R-:W-:Y:S06]  /*05b0*/  BAR.SYNC.DEFER_BLOCKING 0x0 ;  /* 0x0000000000007b1d */ /* 0x018fec0000010000 */
[----:B------:R-:W-:Y:S05]  /*05c0*/  @!P2 BRA `(.L_x_3) ;  /* 0x00000080005ca947 */ /* 0x000fea0003800000 */
[----:B------:R-:W-:-:S13]  /*05d0*/  ISETP.GT.U32.AND P0, PT, R8, 0x1, PT ;  /* 0x000000010800780c */ /* 0x000fda0003f04070 */
[----:B0-----:R-:W-:Y:S05]  /*05e0*/  @P0 EXIT ;  /* 0x000000000000094d */ /* 0x001fea0003800000 */
[----:B------:R-:W-:Y:S01]  /*05f0*/  ULDC.64 UR4, c[0x0][0x650] ;  /* 0x0001940000047ab9 */ /* 0x000fe20000000a00 */
[----:B------:R-:W-:Y:S01]  /*0600*/  PRMT R0, RZ, 0x7610, R0 ;  /* 0x00007610ff007816 */ /* 0x000fe20000000000 */
[----:B------:R-:W-:Y:S01]  /*0610*/  IMAD.MOV.U32 R153, RZ, RZ, -0x1 ;  /* 0xffffffffff997424 */ /* 0x000fe200078e00ff */
[----:B------:R-:W-:Y:S01]  /*0620*/  ISETP.GE.U32.AND P0, PT, R16, UR4, PT ;  /* 0x0000000410007c0c */ /* 0x000fe2000bf06070 */
[----:B------:R-:W-:Y:S02]  /*0630*/  IMAD.MOV.U32 R152, RZ, RZ, -0x1 ;  /* 0xffffffffff987424 */ /* 0x000fe400078e00ff */
[----:B------:R-:W-:Y:S01]  /*0640*/  IMAD.MOV.U32 R23, RZ, RZ, -0x1 ;  /* 0xffffffffff177424 */ /* 0x000fe200078e00ff */
[----:B------:R-:W-:-:S13]  /*0650*/  ISETP.GE.U32.AND.EX P0, PT, R17, UR5, PT, P0 ;  /* 0x0000000511007c0c */ /* 0x000fda000bf06100 */
[----:B------:R-:W-:Y:S05]  /*0660*/  @P0 BRA `(.L_x_4) ;  /* 0x0000000400540947 */ /* 0x000fea0003800000 */
[----:B------:R-:W0:Y:S01]  /*0670*/  LDC.64 R14, c[0x0][0x628] ;  /* 0x00018a00ff0e7b82 */ /* 0x000e220000000a00 */
[----:B------:R-:W-:Y:S02]  /*0680*/  IMAD.MOV.U32 R6, RZ, RZ, R16 ;  /* 0x000000ffff067224 */ /* 0x000fe400078e0010 */
[----:B------:R-:W-:-:S05]  /*0690*/  IMAD.MOV.U32 R7, RZ, RZ, R17 ;  /* 0x000000ffff077224 */ /* 0x000fca00078e0011 */
[----:B------:R-:W1:Y:S08]  /*06a0*/  LDC R0, c[0x0][0x630] ;  /* 0x00018c00ff007b82 */ /* 0x000e700000000800 */
[----:B------:R-:W2:Y:S01]  /*06b0*/  LDC.64 R20, c[0x0][0x620] ;  /* 0x00018800ff147b82 */ /* 0x000ea20000000a00 */
[----:B0-----:R-:W-:-:S04]  /*06c0*/  ISETP.NE.U32.AND P0, PT, R14, RZ, PT ;  /* 0x000000ff0e00720c */ /* 0x001fc80003f05070 */
[----:B------:R-:W-:-:S13]  /*06d0*/  ISETP.NE.AND.EX P0, PT, R15, RZ, PT, P0 ;  /* 0x000000ff0f00720c */ /* 0x000fda0003f05300 */
[----:B-12---:R-:W-:Y:S05]  /*06e0*/  @!P0 BRA `(.L_x_5) ;  /* 0x0000000000288947 */ /* 0x006fea0003800000 */
[----:B------:R-:W0:Y:S02]  /*06f0*/  LDC R11, c[0x0][0x634] ;  /* 0x00018d00ff0b7b82 */ /* 0x000e240000000800 */
[----:B0-----:R-:W-:-:S05]  /*0700*/  IADD3 R11, P0, R16, R11, RZ ;  /* 0x0000000b100b7210 */ /* 0x001fca0007f1e0ff */
[----:B------:R-:W-:-:S04]  /*0710*/  IMAD.X R13, RZ, RZ, R17, P0 ;  /* 0x000000ffff0d7224 */ /* 0x000fc800000e0611 */
[----:B------:R-:W-:-:S04]  /*0720*/  IMAD.WIDE.U32 R6, R13, R14, RZ ;  /* 0x0000000e0d067225 */ /* 0x000fc800078e00ff */
[----:B------:R-:W-:-:S04]  /*0730*/  IMAD.WIDE.U32 R8, P0, R11, R15, R6 ;  /* 0x0000000f0b087225 */ /* 0x000fc80007800006 */
[----:B------:R-:W-:-:S04]  /*0740*/  IMAD.WIDE.U32 R6, R11, R14, RZ ;  /* 0x0000000e0b067225 */ /* 0x000fc800078e00ff */
[----:B------:R-:W-:Y:S01]  /*0750*/  IMAD.X R11, RZ, RZ, RZ, P0 ;  /* 0x000000ffff0b7224 */ /* 0x000fe200000e06ff */
[----:B------:R-:W-:Y:S01]  /*0760*/  IADD3 RZ, P0, R7, R8, RZ ;  /* 0x0000000807ff7210 */ /* 0x000fe20007f1e0ff */
[----:B------:R-:W-:-:S04]  /*0770*/  IMAD.MOV.U32 R10, RZ, RZ, R9 ;  /* 0x000000ffff0a7224 */ /* 0x000fc800078e0009 */
[----:B------:R-:W-:-:S08]  /*0780*/  IMAD.WIDE.U32.X R6, R13, R15, R10, P0 ;  /* 0x0000000f0d067225 */ /* 0x000fd000000e040a */
.L_x_5:
[-CC-:B------:R-:W-:Y:S01]  /*0790*/  SHF.R.U64 R23, R6, R0.reuse, R7.reuse ;  /* 0x0000000006177219 */ /* 0x180fe20000001207 */
[----:B------:R-:W0:Y:S01]  /*07a0*/  LDC R10, c[0x0][0x618] ;  /* 0x00018600ff0a7b82 */ /* 0x000e220000000800 */
[----:B------:R-:W-:Y:S01]  /*07b0*/  SHF.R.U32.HI R5, RZ, R0, R7 ;  /* 0x00000000ff057219 */ /* 0x000fe20000011607 */
[----:B------:R-:W-:Y:S01]  /*07c0*/  ULDC UR4, c[0x0][0x150] ;  /* 0x0000540000047ab9 */ /* 0x000fe20000000800 */
[----:B------:R-:W-:Y:S02]  /*07d0*/  IADD3 R9, P0, RZ, -R23, RZ ;  /* 0x80000017ff097210 */ /* 0x000fe40007f1e0ff */
[----:B------:R-:W-:-:S03]  /*07e0*/  I2FP.F32.U32 R0, R4 ;  /* 0x0000000400007245 */ /* 0x000fc60000201000 */
[----:B------:R-:W1:Y:S01]  /*07f0*/  LDC.64 R28, c[0x0][0x640] ;  /* 0x00019000ff1c7b82 */ /* 0x000e620000000a00 */
[----:B------:R-:W-:Y:S02]  /*0800*/  IMAD.X R11, RZ, RZ, ~R5, P0 ;  /* 0x000000ffff0b7224 */ /* 0x000fe400000e0e05 */
[----:B------:R-:W-:Y:S01]  /*0810*/  FMUL R0, R0, UR4 ;  /* 0x0000000400007c20 */ /* 0x000fe20008400000 */
[----:B------:R-:W-:Y:S01]  /*0820*/  IMAD.WIDE.U32 R6, R9, R20, R16 ;  /* 0x0000001409067225 */ /* 0x000fe200078e0010 */
[----:B------:R-:W-:-:S03]  /*0830*/  ULDC UR4, c[0x0][0x154] ;  /* 0x0000550000047ab9 */ /* 0x000fc60000000800 */
[----:B------:R-:W-:Y:S01]  /*0840*/  IMAD R8, R11, R20, RZ ;  /* 0x000000140b087224 */ /* 0x000fe200078e02ff */
[----:B------:R-:W2:Y:S01]  /*0850*/  LDC R5, c[0x0][0x144] ;  /* 0x00005100ff057b82 */ /* 0x000ea20000000800 */
[----:B------:R-:W3:Y:S02]  /*0860*/  F2I.U32.TRUNC.NTZ R0, R0 ;  /* 0x0000000000007305 */ /* 0x000ee4000020f000 */
[----:B------:R-:W-:-:S04]  /*0870*/  IMAD R9, R9, R21, R8 ;  /* 0x0000001509097224 */ /* 0x000fc800078e0208 */
[----:B------:R-:W-:Y:S01]  /*0880*/  IMAD.IADD R7, R7, 0x1, R9 ;  /* 0x0000000107077824 */ /* 0x000fe200078e0209 */
[----:B------:R-:W4:Y:S01]  /*0890*/  LDC R12, c[0x0][0x608] ;  /* 0x00018200ff0c7b82 */ /* 0x000f220000000800 */
[----:B------:R-:W-:-:S03]  /*08a0*/  IMAD.MOV.U32 R9, RZ, RZ, -0x1 ;  /* 0xffffffffff097424 */ /* 0x000fc600078e00ff */
[-CC-:B0-----:R-:W-:Y:S02]  /*08b0*/  SHF.R.U64 R20, R6, R10.reuse, R7.reuse ;  /* 0x0000000a06147219 */ /* 0x181fe40000001207 */
[----:B------:R-:W-:Y:S02]  /*08c0*/  I2FP.F32.U32 R6, R3 ;  /* 0x0000000300067245 */ /* 0x000fe40000201000 */
[----:B------:R-:W0:Y:S01]  /*08d0*/  LDC R26, c[0x0][0x658] ;  /* 0x00019600ff1a7b82 */ /* 0x000e220000000800 */
[----:B-1----:R-:W-:Y:S01]  /*08e0*/  ISETP.NE.U32.AND P0, PT, R28, RZ, PT ;  /* 0x000000ff1c00720c */ /* 0x002fe20003f05070 */
[----:B---3--:R-:W-:Y:S01]  /*08f0*/  IMAD.MOV R8, RZ, RZ, -R0 ;  /* 0x000000ffff087224 */ /* 0x008fe200078e0a00 */
[----:B------:R-:W-:Y:S01]  /*0900*/  SHF.R.U32.HI R7, RZ, R10, R7 ;  /* 0x0000000aff077219 */ /* 0x000fe20000011607 */
[----:B------:R-:W-:Y:S01]  /*0910*/  FMUL R6, R6, UR4 ;  /* 0x0000000406067c20 */ /* 0x000fe20008400000 */
[----:B------:R-:W-:-:S03]  /*0920*/  ISETP.NE.AND.EX P0, PT, R29, RZ, PT, P0 ;  /* 0x000000ff1d00720c */ /* 0x000fc60003f05300 */
[----:B------:R-:W1:Y:S01]  /*0930*/  LDC R14, c[0x0][0x148] ;  /* 0x00005200ff0e7b82 */ /* 0x000e620000000800 */
[----:B--2---:R-:W-:-:S07]  /*0940*/  IMAD R0, R5, R8, R4 ;  /* 0x0000000805007224 */ /* 0x004fce00078e0204 */
[----:B------:R-:W2:Y:S01]  /*0950*/  LDC R24, c[0x0][0x600] ;  /* 0x00018000ff187b82 */ /* 0x000ea20000000800 */
[-CC-:B----4-:R-:W-:Y:S02]  /*0960*/  SHF.R.U64 R30, R20, R12.reuse, R7.reuse ;  /* 0x0000000c141e7219 */ /* 0x190fe40000001207 */
[----:B------:R-:W-:Y:S01]  /*0970*/  SHF.R.U32.HI R5, RZ, R12, R7 ;  /* 0x0000000cff057219 */ /* 0x000fe20000011607 */
[----:B------:R-:W-:Y:S01]  /*0980*/  IMAD.MOV.U32 R7, RZ, RZ, 0x1 ;  /* 0x00000001ff077424 */ /* 0x000fe200078e00ff */
[----:B------:R3:W4:Y:S03]  /*0990*/  F2I.U32.TRUNC.NTZ R12, R6 ;  /* 0x00000006000c7305 */ /* 0x000726000020f000 */
[----:B------:R-:W1:Y:S01]  /*09a0*/  LDC R15, c[0x0][0x648] ;  /* 0x00019200ff0f7b82 */ /* 0x000e620000000800 */
[-C--:B0-----:R-:W-:Y:S02]  /*09b0*/  SHF.L.U32 R4, R9, R26.reuse, RZ ;  /* 0x0000001a09047219 */ /* 0x081fe400000006ff */
[----:B------:R-:W-:-:S02]  /*09c0*/  SHF.R.U64 R32, R30, R26, R5 ;  /* 0x0000001a1e207219 */ /* 0x000fc40000001205 */
[----:B------:R-:W-:Y:S02]  /*09d0*/  LOP3.LUT R11, RZ, R4, RZ, 0x33, !PT ;  /* 0x00000004ff0b7212 */ /* 0x000fe400078e33ff */
[-C--:B------:R-:W-:Y:S01]  /*09e0*/  SHF.R.U32.HI R5, RZ, R26.reuse, R5 ;  /* 0x0000001aff057219 */ /* 0x080fe20000011605 */
[----:B------:R-:W0:Y:S01]  /*09f0*/  LDC R21, c[0x0][0x638] ;  /* 0x00018e00ff157b82 */ /* 0x000e220000000800 */
[----:B------:R-:W-:Y:S01]  /*0a00*/  SHF.L.U32 R10, R7, R26, RZ ;  /* 0x0000001a070a7219 */ /* 0x000fe200000006ff */
[----:B------:R-:W-:-:S06]  /*0a10*/  IMAD.MOV.U32 R4, RZ, RZ, R32 ;  /* 0x000000ffff047224 */ /* 0x000fcc00078e0020 */
[----:B------:R-:W0:Y:S01]  /*0a20*/  LDC R153, c[0x0][0x610] ;  /* 0x00018400ff997b82 */ /* 0x000e220000000800 */
[----:B---34-:R-:W-:Y:S05]  /*0a30*/  @!P0 BRA `(.L_x_6) ;  /* 0x0000000000288947 */ /* 0x018fea0003800000 */
[----:B------:R-:W3:Y:S02]  /*0a40*/  LDC R9, c[0x0][0x64c] ;  /* 0x00019300ff097b82 */ /* 0x000ee40000000800 */
[----:B---3--:R-:W-:-:S05]  /*0a50*/  IADD3 R9, P0, R32, R9, RZ ;  /* 0x0000000920097210 */ /* 0x008fca0007f1e0ff */
        /* <DEDUP_REMOVED lines=8> */
.L_x_6:
[----:B-1----:R-:W-:Y:S01]  /*0ae0*/  SHF.R.U64 R4, R4, R15, R5 ;  /* 0x0000000f04047219 */ /* 0x002fe20000001205 */
[----:B--2---:R-:W-:Y:S01]  /*0af0*/  VIADD R5, R24, 0xffffffff ;  /* 0xffffffff18057836 */ /* 0x004fe20000000000 */
[----:B------:R-:W-:Y:S01]  /*0b00*/  LOP3.LUT R11, R30, R11, RZ, 0xc0, !PT ;  /* 0x0000000b1e0b7212 */ /* 0x000fe200078ec0ff */
[----:B------:R-:W-:Y:S02]  /*0b10*/  IMAD.MOV R12, RZ, RZ, -R12 ;  /* 0x000000ffff0c7224 */ /* 0x000fe400078e0a0c */
[----:B------:R-:W-:Y:S02]  /*0b20*/  IMAD.MOV R6, RZ, RZ, -R4 ;  /* 0x000000ffff067224 */ /* 0x000fe400078e0a04 */
[----:B------:R-:W-:Y:S01]  /*0b30*/  IMAD R11, R10, R4, R11 ;  /* 0x000000040a0b7224 */ /* 0x000fe200078e020b */
[----:B------:R-:W-:Y:S01]  /*0b40*/  LOP3.LUT R4, R20, R5, RZ, 0xc0, !PT ;  /* 0x0000000514047212 */ /* 0x000fe200078ec0ff */
[----:B------:R-:W-:Y:S02]  /*0b50*/  @P3 IMAD R0, R14, R12, R3 ;  /* 0x0000000c0e003224 */ /* 0x000fe400078e0203 */
[----:B0-----:R-:W-:-:S02]  /*0b60*/  IMAD R3, R6, R21, R32 ;  /* 0x0000001506037224 */ /* 0x001fc400078e0220 */
[----:B------:R-:W-:Y:S02]  /*0b70*/  IMAD R153, R11, R153, R0 ;  /* 0x000000990b997224 */ /* 0x000fe400078e0200 */
[----:B------:R-:W-:Y:S02]  /*0b80*/  IMAD R4, R3, R24, R4 ;  /* 0x0000001803047224 */ /* 0x000fe400078e0204 */
[----:B------:R-:W-:-:S03]  /*0b90*/  IMAD.MOV.U32 R0, RZ, RZ, 0x1 ;  /* 0x00000001ff007424 */ /* 0x000fc600078e00ff */
[----:B------:R-:W-:Y:S02]  /*0ba0*/  SEL R152, R4, R153, !P3 ;  /* 0x0000009904987207 */ /* 0x000fe40005800000 */
[----:B------:R-:W-:-:S07]  /*0bb0*/  SEL R153, R153, R4, !P3 ;  /* 0x0000000499997207 */ /* 0x000fce0005800000 */
.L_x_4:
[----:B------:R-:W-:-:S08]  /*0bc0*/  NOP ;  /* 0x0000000000007918 */ /* 0x000fd00000000000 */
[----:B------:R-:W0:Y:S02]  /*0bd0*/  USETMAXREG.TRY_ALLOC.CTAPOOL UP0, 0xe8 ;  /* 0x000000e8000079c8 */ /* 0x000e240008000600 */
[----:B0-----:R-:W-:-:S13]  /*0be0*/  PLOP3.LUT P0, PT, PT, PT, UP0, 0x80, 0x0 ;  /* 0x000000000000781c */ /* 0x001fda0003f0f008 */
[----:B------:R-:W-:Y:S05]  /*0bf0*/  @!P0 BRA `(.L_x_4) ;  /* 0xfffffffc00f08947 */ /* 0x000fea000383ffff */
[----:B------:R-:W-:Y:S01]  /*0c00*/  ULDC.64 UR4, c[0x0][0x598] ;  /* 0x0001660000047ab9 */ /* 0x000fe20000000a00 */
[----:B------:R-:W-:Y:S01]  /*0c10*/  ULDC.64 UR36, c[0x0][0x208] ;  /* 0x0000820000247ab9 */ /* 0x000fe20000000a00 */
[----:B------:R-:W-:-:S04]  /*0c20*/  ISETP.NE.U32.AND P0, PT, RZ, UR4, PT ;  /* 0x00000004ff007c0c */ /* 0x000fc8000bf05070 */
[----:B------:R-:W-:-:S13]  /*0c30*/  ISETP.NE.AND.EX P0, PT, RZ, UR5, PT, P0 ;  /* 0x00000005ff007c0c */ /* 0x000fda000bf05300 */
[----:B------:R-:W-:Y:S05]  /*0c40*/  @!P0 BRA `(.L_x_7) ;  /* 0x00000000001c8947 */ /* 0x000fea0003800000 */
[----:B------:R-:W0:Y:S02]  /*0c50*/  LDC.64 R4, c[0x0][0x598] ;  /* 0x00016600ff047b82 */ /* 0x000e240000000a00 */
[----:B0-----:R-:W2:Y:S02]  /*0c60*/  LDG.E.64 R4, desc[UR36][R4.64] ;  /* 0x0000002404047981 */ /* 0x001ea4000c1e1b00 */
[----:B--2---:R-:W-:-:S04]  /*0c70*/  ISETP.NE.U32.AND P0, PT, R4, RZ, PT ;  /* 0x000000ff0400720c */ /* 0x004fc80003f05070 */
[----:B------:R-:W-:-:S13]  /*0c80*/  ISETP.NE.AND.EX P0, PT, R5, RZ, PT, P0 ;  /* 0x000000ff0500720c */ /* 0x000fda0003f05300 */
[----:B------:R-:W-:Y:S05]  /*0c90*/  @!P0 BRA `(.L_x_7) ;  /* 0x0000000000088947 */ /* 0x000fea0003800000 */
[----:B------:R0:W5:Y:S01]  /*0ca0*/  LD.E R154, desc[UR36][R4.64] ;  /* 0x00000024049a7980 */ /* 0x000162000c101900 */
[----:B------:R-:W-:Y:S05]  /*0cb0*/  BRA `(.L_x_8) ;  /* 0x0000000000247947 */ /* 0x000fea0003800000 */
.L_x_7:
[----:B------:R-:W-:Y:S02]  /*0cc0*/  ULDC.64 UR4, c[0x0][0x588] ;  /* 0x0001620000047ab9 */ /* 0x000fe40000000a00 */
[----:B------:R-:W-:-:S04]  /*0cd0*/  ISETP.NE.U32.AND P0, PT, RZ, UR4, PT ;  /* 0x00000004ff007c0c */ /* 0x000fc8000bf05070 */
[----:B------:R-:W-:-:S13]  /*0ce0*/  ISETP.NE.AND.EX P0, PT, RZ, UR5, PT, P0 ;  /* 0x00000005ff007c0c */ /* 0x000fda000bf05300 */
[----:B------:R-:W-:Y:S05]  /*0cf0*/  @!P0 BRA `(.L_x_9) ;  /* 0x00000000000c8947 */ /* 0x000fea0003800000 */
[----:B------:R-:W0:Y:S02]  /*0d00*/  LDC.64 R154, c[0x0][0x588] ;  /* 0x00016200ff9a7b82 */ /* 0x000e240000000a00 */
[----:B0-----:R1:W5:Y:S01]  /*0d10*/  LDG.E R154, desc[UR36][R154.64] ;  /* 0x000000249a9a7981 */ /* 0x001362000c1e1900 */
[----:B------:R-:W-:Y:S05]  /*0d20*/  BRA `(.L_x_8) ;  /* 0x0000000000087947 */ /* 0x000fea0003800000 */
.L_x_9:
[----:B------:R-:W-:Y:S02]  /*0d30*/  ULDC UR4, c[0x0][0x580] ;  /* 0x0001600000047ab9 */ /* 0x000fe40000000800 */
[----:B------:R-:W-:-:S07]  /*0d40*/  IMAD.U32 R154, RZ, RZ, UR4 ;  /* 0x00000004ff9a7e24 */ /* 0x000fce000f8e00ff */
.L_x_8:
[----:B------:R-:W-:Y:S02]  /*0d50*/  ULDC.64 UR4, c[0x0][0x5a0] ;  /* 0x0001680000047ab9 */ /* 0x000fe40000000a00 */
[----:B------:R-:W-:-:S04]  /*0d60*/  ISETP.NE.U32.AND P0, PT, RZ, UR4, PT ;  /* 0x00000004ff007c0c */ /* 0x000fc8000bf05070 */
[----:B------:R-:W-:-:S13]  /*0d70*/  ISETP.NE.AND.EX P0, PT, RZ, UR5, PT, P0 ;  /* 0x00000005ff007c0c */ /* 0x000fda000bf05300 */
[----:B------:R-:W-:Y:S05]  /*0d80*/  @!P0 BRA `(.L_x_10) ;  /* 0x00000000001c8947 */ /* 0x000fea0003800000 */
[----:B0-----:R-:W0:Y:S02]  /*0d90*/  LDC.64 R4, c[0x0][0x5a0] ;  /* 0x00016800ff047b82 */ /* 0x001e240000000a00 */
[----:B0-----:R-:W2:Y:S02]  /*0da0*/  LDG.E.64 R4, desc[UR36][R4.64] ;  /* 0x0000002404047981 */ /* 0x001ea4000c1e1b00 */
[----:B--2---:R-:W-:-:S04]  /*0db0*/  ISETP.NE.U32.AND P0, PT, R4, RZ, PT ;  /* 0x000000ff0400720c */ /* 0x004fc80003f05070 */
[----:B------:R-:W-:-:S13]  /*0dc0*/  ISETP.NE.AND.EX P0, PT, R5, RZ, PT, P0 ;  /* 0x000000ff0500720c */ /* 0x000fda0003f05300 */
[----:B------:R-:W-:Y:S05]  /*0dd0*/  @!P0 BRA `(.L_x_10) ;  /* 0x0000000000088947 */ /* 0x000fea0003800000 */
[----:B-1----:R0:W5:Y:S01]  /*0de0*/  LD.E R155, desc[UR36][R4.64] ;  /* 0x00000024049b7980 */ /* 0x002162000c101900 */
[----:B------:R-:W-:Y:S05]  /*0df0*/  BRA `(.L_x_11) ;  /* 0x0000000000247947 */ /* 0x000fea0003800000 */
.L_x_10:
[----:B------:R-:W-:Y:S02]  /*0e00*/  ULDC.64 UR4, c[0x0][0x590] ;  /* 0x0001640000047ab9 */ /* 0x000fe40000000a00 */
[----:B------:R-:W-:-:S04]  /*0e10*/  ISETP.NE.U32.AND P0, PT, RZ, UR4, PT ;  /* 0x00000004ff007c0c */ /* 0x000fc8000bf05070 */
[----:B------:R-:W-:-:S13]  /*0e20*/  ISETP.NE.AND.EX P0, PT, RZ, UR5, PT, P0 ;  /* 0x00000005ff007c0c */ /* 0x000fda000bf05300 */
[----:B------:R-:W-:Y:S05]  /*0e30*/  @!P0 BRA `(.L_x_12) ;  /* 0x00000000000c8947 */ /* 0x000fea0003800000 */
[----:B0-----:R-:W1:Y:S02]  /*0e40*/  LDC.64 R4, c[0x0][0x590] ;  /* 0x00016400ff047b82 */ /* 0x001e640000000a00 */
[----:B-1----:R1:W5:Y:S01]  /*0e50*/  LDG.E R155, desc[UR36][R4.64] ;  /* 0x00000024049b7981 */ /* 0x002362000c1e1900 */
[----:B------:R-:W-:Y:S05]  /*0e60*/  BRA `(.L_x_11) ;  /* 0x0000000000087947 */ /* 0x000fea0003800000 */
.L_x_12:
[----:B------:R-:W-:Y:S02]  /*0e70*/  ULDC UR4, c[0x0][0x584] ;  /* 0x0001610000047ab9 */ /* 0x000fe40000000800 */
[----:B-1----:R-:W-:-:S07]  /*0e80*/  IMAD.U32 R155, RZ, RZ, UR4 ;  /* 0x00000004ff9b7e24 */ /* 0x002fce000f8e00ff */
.L_x_11:
[----:B------:R-:W-:-:S13]  /*0e90*/  LOP3.LUT P0, RZ, R0, 0xff, RZ, 0xc0, !PT ;  /* 0x000000ff00ff7812 */ /* 0x000fda000780c0ff */
[----:B------:R-:W-:Y:S05]  /*0ea0*/  @!P0 EXIT ;  /* 0x000000000000894d */ /* 0x000fea0003800000 */
[----:B------:R-:W-:Y:S01]  /*0eb0*/  ULDC UR4, c[0x0][0x28c] ;  /* 0x0000a30000047ab9 */ /* 0x000fe20000000800 */
[----:B------:R-:W-:Y:S01]  /*0ec0*/  LOP3.LUT R160, R19, 0x1, RZ, 0xfc, !PT ;  /* 0x0000000113a07812 */ /* 0x000fe200078efcff */
[----:B------:R-:W-:Y:S01]  /*0ed0*/  UIADD3 UR4, UR4, 0x1f, URZ ;  /* 0x0000001f04047890 */ /* 0x000fe2000fffe03f */
[----:B------:R-:W-:Y:S01]  /*0ee0*/  UMOV UR38, URZ ;  /* 0x0000003f00267c82 */ /* 0x000fe20008000000 */
[----:B------:R-:W-:Y:S02]  /*0ef0*/  UMOV UR39, URZ ;  /* 0x0000003f00277c82 */ /* 0x000fe40008000000 */
[----:B------:R-:W-:-:S04]  /*0f00*/  USHF.R.S32.HI UR5, URZ, 0x1f, UR4 ;  /* 0x0000001f3f057899 */ /* 0x000fc80008011404 */
[----:B------:R-:W-:-:S04]  /*0f10*/  ULEA.HI UR5, UR5, UR4, URZ, 0x5 ;  /* 0x0000000405057291 */ /* 0x000fc8000f8f283f */
[----:B------:R-:W-:-:S12]  /*0f20*/  USHF.R.S32.HI UR40, URZ, 0x5, UR5 ;  /* 0x000000053f287899 */ /* 0x000fd80008011405 */
.L_x_286:
[----:B------:R-:W-:Y:S01]  /*0f30*/  LOP3.LUT R0, R18, 0x80, RZ, 0xc0, !PT ;  /* 0x0000008012007812 */ /* 0x000fe200078ec0ff */
[----:B--2---:R-:W2:Y:S01]  /*0f40*/  S2UR UR7, SR_CgaCtaId ;  /* 0x00000000000779c3 */ /* 0x004ea20000008800 */
[----:B------:R-:W-:Y:S02]  /*0f50*/  UMOV UR6, 0x400 ;  /* 0x0000040000067882 */ /* 0x000fe40000000000 */
[----:B------:R-:W-:-:S06]  /*0f60*/  SHF.R.U32.HI R0, RZ, 0x7, R0 ;  /* 0x00000007ff007819 */ /* 0x000fcc0000011600 */
[----:B---3--:R-:W3:Y:S01]  /*0f70*/  SHFL.IDX PT, R0, R0, RZ, 0x1f ;  /* 0x00001fff00007589 */ /* 0x008ee200000e0000 */
[----:B--2---:R-:W-:Y:S01]  /*0f80*/  ULEA UR42, UR7, UR6, 0x18 ;  /* 0x00000006072a7291 */ /* 0x004fe2000f8ec03f */
[----:B---3--:R-:W-:-:S13]  /*0f90*/  R2UR UR4, R0 ;  /* 0x00000000000472ca */ /* 0x008fda00000e0000 */
[----:B------:R-:W-:-:S04]  /*0fa0*/  ULEA.HI UR5, UR4, UR4, URZ, 0x1 ;  /* 0x0000000404057291 */ /* 0x000fc8000f8f083f */
[----:B------:R-:W-:-:S04]  /*0fb0*/  ULOP3.LUT UR5, UR5, 0x7fffe, URZ, 0xc0, !UPT ;  /* 0x0007fffe05057892 */ /* 0x000fc8000f8ec03f */
[----:B------:R-:W-:-:S03]  /*0fc0*/  UIADD3 UR5, UR4, -UR5, URZ ;  /* 0x8000000504057290 */ /* 0x000fc6000fffe03f */
[----:B------:R-:W-:Y:S01]  /*0fd0*/  ULDC UR4, c[0x0][0x28c] ;  /* 0x0000a30000047ab9 */ /* 0x000fe20000000800 */
[----:B------:R-:W-:Y:S01]  /*0fe0*/  ULEA UR5, UR5, UR42, 0xd ;  /* 0x0000002a05057291 */ /* 0x000fe2000f8e683f */
[----:B------:R-:W-:-:S03]  /*0ff0*/  ISETP.LT.AND P0, PT, RZ, UR4, PT ;  /* 0x00000004ff007c0c */ /* 0x000fc6000bf01270 */
[----:B------:R-:W-:-:S04]  /*1000*/  UIADD3 UR5, UR5, 0x100, URZ ;  /* 0x0000010005057890 */ /* 0x000fc8000fffe03f */
[----:B------:R-:W-:-:S04]  /*1010*/  USHF.R.U32.HI UR5, URZ, 0x4, UR5 ;  /* 0x000000043f057899 */ /* 0x000fc80008011605 */
[----:B------:R-:W-:Y:S02]  /*1020*/  ULOP3.LUT UR41, UR5, 0x3fff, URZ, 0xc0, !UPT ;  /* 0x00003fff05297892 */ /* 0x000fe4000f8ec03f */
[----:B-1--4-:R-:W-:Y:S10]  /*1030*/  @P0 BRA `(.L_x_13) ;  /* 0x0000000000400947 */ /* 0x012ff40003800000 */
[----:B------:R-:W-:Y:S01]  /*1040*/  MOV R0, 0x0 ;  /* 0x0000000000007802 */ /* 0x000fe20000000f00 */
[----:B------:R-:W-:Y:S01]  /*1050*/  ULDC.64 UR4, c[0x4][0x68] ;  /* 0x01001a0000047ab9 */ /* 0x000fe20000000a00 */
[----:B------:R-:W-:Y:S01]  /*1060*/  ULDC.64 UR6, c[0x4][0x8] ;  /* 0x0100020000067ab9 */ /* 0x000fe20000000a00 */
[----:B01----:R-:W-:Y:S01]  /*1070*/  IMAD.U32 R4, RZ, RZ, UR4 ;  /* 0x00000004ff047e24 */ /* 0x003fe2000f8e00ff */
[----:B------:R0:W1:Y:S01]  /*1080*/  LDC.64 R14, c[0x4][R0] ;  /* 0x01000000000e7b82 */ /* 0x0000620000000a00 */
[----:B------:R-:W-:Y:S01]  /*1090*/  IMAD.U32 R5, RZ, RZ, UR5 ;  /* 0x00000005ff057e24 */ /* 0x000fe2000f8e00ff */
[----:B------:R-:W-:Y:S01]  /*10a0*/  ULDC.64 UR4, c[0x4][0x70] ;  /* 0x01001c0000047ab9 */ /* 0x000fe20000000a00 */
[----:B------:R-:W-:Y:S02]  /*10b0*/  IMAD.U32 R10, RZ, RZ, UR6 ;  /* 0x00000006ff0a7e24 */ /* 0x000fe4000f8e00ff */
[----:B------:R-:W-:Y:S02]  /*10c0*/  IMAD.U32 R6, RZ, RZ, UR4 ;  /* 0x00000004ff067e24 */ /* 0x000fe4000f8e00ff */
[----:B------:R-:W-:-:S02]  /*10d0*/  IMAD.U32 R7, RZ, RZ, UR5 ;  /* 0x00000005ff077e24 */ /* 0x000fc4000f8e00ff */
[----:B------:R-:W-:Y:S02]  /*10e0*/  IMAD.U32 R11, RZ, RZ, UR7 ;  /* 0x00000007ff0b7e24 */ /* 0x000fe4000f8e00ff */
[----:B------:R-:W-:Y:S02]  /*10f0*/  IMAD.MOV.U32 R8, RZ, RZ, 0x1e1 ;  /* 0x000001e1ff087424 */ /* 0x000fe400078e00ff */
[----:B------:R-:W-:Y:S02]  /*1100*/  IMAD.MOV.U32 R12, RZ, RZ, 0x1 ;  /* 0x00000001ff0c7424 */ /* 0x000fe400078e00ff */
[----:B0-----:R-:W-:-:S07]  /*1110*/  IMAD.MOV.U32 R13, RZ, RZ, RZ ;  /* 0x000000ffff0d7224 */ /* 0x001fce00078e00ff */
[----:B------:R-:W-:-:S07]  /*1120*/  LEPC R20, `(.L_x_13) ;  /* 0x000000001014794e */ /* 0x000fce0000000000 */
[----:B-1---5:R-:W-:Y:S05]  /*1130*/  CALL.ABS.NOINC R14 ;  /* 0x000000000e007343 */ /* 0x022fea0003c00000 */
.L_x_13:
[----:B------:R-:W-:-:S13]  /*1140*/  ISETP.NE.AND P0, PT, R160, 0x3, PT ;  /* 0x00000003a000780c */ /* 0x000fda0003f05270 */
[----:B------:R-:W-:Y:S05]  /*1150*/  @!P0 BRA `(.L_x_14) ;  /* 0x0000000000048947 */ /* 0x000fea0003800000 */
[----:B------:R-:W-:Y:S01]  /*1160*/  BPT.TRAP 0x1 ;  /* 0x000000040000795c */ /* 0x000fe20000300000 */
.L_x_14:
[----:B------:R-:W-:Y:S02]  /*1170*/  IMAD.U32 R3, RZ, RZ, UR39 ;  /* 0x00000027ff037e24 */ /* 0x000fe4000f8e00ff */
[----:B------:R-:W-:-:S03]  /*1180*/  IMAD.U32 R0, RZ, RZ, UR38 ;  /* 0x00000026ff007e24 */ /* 0x000fc6000f8e00ff */
[----:B------:R-:W-:Y:S02]  /*1190*/  LEA R3, R3, UR42, 0x3 ;  /* 0x0000002a03037c11 */ /* 0x000fe4000f8e18ff */
[----:B------:R-:W-:-:S04]  /*11a0*/  SHF.L.U32 R0, R0, 0x1f, RZ ;  /* 0x0000001f00007819 */ /* 0x000fc800000006ff */
[----:B------:R2:W3:Y:S01]  /*11b0*/  SYNCS.PHASECHK.TRANS64.TRYWAIT P1, [R3+URZ], R0 ;  /* 0x00000000030075a7 */ /* 0x0004e2000802017f */
[----:B------:R-:W-:Y:S05]  /*11c0*/  @!P0 BRA `(.L_x_15) ;  /* 0x0000000000048947 */ /* 0x000fea0003800000 */
[----:B------:R-:W-:Y:S01]  /*11d0*/  BPT.TRAP 0x1 ;  /* 0x000000040000795c */ /* 0x000fe20000300000 */
.L_x_15:
[----:B---3--:R-:W-:Y:S05]  /*11e0*/  @P1 BRA `(.L_x_16) ;  /* 0x0000000000081947 */ /* 0x008fea0003800000 */
[----:B------:R-:W3:Y:S02]  /*11f0*/  SYNCS.PHASECHK.TRANS64.TRYWAIT P1, [R3+URZ], R0 ;  /* 0x00000000030075a7 */ /* 0x000ee4000802017f */
[----:B---3--:R-:W-:Y:S05]  /*1200*/  @!P1 BRA `(.L_x_17) ;  /* 0x0000008800dc9947 */ /* 0x008fea0003800000 */
.L_x_16:
[----:B------:R-:W-:-:S04]  /*1210*/  UISETP.LT.AND UP0, UPT, UR40, 0x1, UPT ;  /* 0x000000012800788c */ /* 0x000fc8000bf01270 */
[----:B------:R-:W-:-:S04]  /*1220*/  USEL UR4, UR40, 0x1, UP0 ;  /* 0x0000000128047887 */ /* 0x000fc80008000000 */
[----:B------:R-:W-:-:S06]  /*1230*/  UIADD3 UR4, UR40, -UR4, URZ ;  /* 0x8000000428047290 */ /* 0x000fcc000fffe03f */
[----:B--23--:R-:W-:Y:S01]  /*1240*/  IMAD.U32 R0, RZ, RZ, UR4 ;  /* 0x00000004ff007e24 */ /* 0x00cfe2000f8e00ff */
[----:B------:R-:W-:Y:S05]  /*1250*/  WARPSYNC.ALL ;  /* 0x0000000000007948 */ /* 0x000fea0003800000 */
[----:B------:R-:W-:Y:S01]  /*1260*/  ISETP.GE.AND P1, PT, R0, 0x1, PT ;  /* 0x000000010000780c */ /* 0x000fe20003f26270 */
[----:B------:R-:W-:Y:S01]  /*1270*/  UIADD3 UR4, UR42, 0x10100, URZ ;  /* 0x000101002a047890 */ /* 0x000fe2000fffe03f */
[----:B------:R-:W-:Y:S01]  /*1280*/  WARPGROUP.ARRIVE ;  /* 0x00000000000079c5 */ /* 0x000fe20000000000 */
[----:B------:R-:W-:Y:S01]  /*1290*/  UMOV UR9, 0x40000040 ;  /* 0x4000004000097882 */ /* 0x000fe20000000000 */
[----:B------:R-:W-:Y:S01]  /*12a0*/  UMOV UR11, 0x40000040 ;  /* 0x40000040000b7882 */ /* 0x000fe20000000000 */
[----:B------:R-:W-:-:S04]  /*12b0*/  USHF.R.U32.HI UR4, URZ, 0x4, UR4 ;  /* 0x000000043f047899 */ /* 0x000fc80008011604 */
[----:B------:R-:W-:Y:S02]  /*12c0*/  ULOP3.LUT UR5, UR4, 0x3fff, URZ, 0xc0, !UPT ;  /* 0x00003fff04057892 */ /* 0x000fe4000f8ec03f */
[----:B------:R-:W-:Y:S02]  /*12d0*/  ULOP3.LUT UR4, UR41, 0x10000, URZ, 0xfc, !UPT ;  /* 0x0001000029047892 */ /* 0x000fe4000f8efc3f */
[----:B------:R-:W-:Y:S02]  /*12e0*/  ULOP3.LUT UR5, UR5, 0x10000, URZ, 0xfc, !UPT ;  /* 0x0001000005057892 */ /* 0x000fe4000f8efc3f */
[----:B------:R-:W-:Y:S02]  /*12f0*/  ULEA UR6, UR39, UR4, 0xa ;  /* 0x0000000427067291 */ /* 0x000fe4000f8e503f */
[----:B------:R-:W-:-:S05]  /*1300*/  ULEA UR7, UR39, UR5, 0xb ;  /* 0x0000000527077291 */ /* 0x000fca000f8e583f */
[----:B------:R-:W-:Y:S02]  /*1310*/  UMOV UR8, UR6 ;  /* 0x0000000600087c82 */ /* 0x000fe40008000000 */
[----:B------:R-:W-:Y:S02]  /*1320*/  UMOV UR10, UR7 ;  /* 0x00000007000a7c82 */ /* 0x000fe40008000000 */
[----:B------:R-:W-:Y:S01]  /*1330*/  HGMMA.64x256x8.F32.TF32 R24, gdesc[UR8], RZ, !UPT, gsb0 ;  /* 0x07e00000081879f0 */ /* 0x000fe2000c0028ff */
[----:B------:R-:W-:Y:S02]  /*1340*/  UIADD3 UR8, UR6, 0x2, URZ ;  /* 0x0000000206087890 */ /* 0x000fe4000fffe03f */
[----:B------:R-:W-:Y:S01]  /*1350*/  UIADD3 UR10, UR7, 0x2, URZ ;  /* 0x00000002070a7890 */ /* 0x000fe2000fffe03f */
[----:B------:R-:W-:Y:S01]  /*1360*/  UMOV UR9, 0x40000040 ;  /* 0x4000004000097882 */ /* 0x000fe20000000000 */
[----:B------:R-:W-:Y:S01]  /*1370*/  UMOV UR11, 0x40000040 ;  /* 0x40000040000b7882 */ /* 0x000fe20000000000 */
[----:B------:R-:W-:-:S02]  /*1380*/  WARPGROUP.DEPBAR.LE gsb0, 0x0 ;  /* 0x00008000000079c5 */ /* 0x000fc40000010000 */
[----:B------:R-:W-:-:S15]  /*1390*/  WARPGROUP.ARRIVE ;  /* 0x00000000000079c5 */ /* 0x000fde0000000000 */
[----:B------:R-:W-:-:S05]  /*13a0*/  NOP ;  /* 0x0000000000007918 */ /* 0x000fca0000000000 */
[----:B------:R-:W-:Y:S01]  /*13b0*/  HGMMA.64x256x8.F32.TF32 R24, gdesc[UR8], R24, gsb0 ;  /* 0x07e00000081879f0 */ /* 0x000fe20008002818 */
[----:B------:R-:W-:Y:S02]  /*13c0*/  UIADD3 UR8, UR6, 0x4, URZ ;  /* 0x0000000406087890 */ /* 0x000fe4000fffe03f */
[----:B------:R-:W-:Y:S01]  /*13d0*/  UIADD3 UR10, UR7, 0x4, URZ ;  /* 0x00000004070a7890 */ /* 0x000fe2000fffe03f */
[----:B------:R-:W-:Y:S01]  /*13e0*/  UMOV UR9, 0x40000040 ;  /* 0x4000004000097882 */ /* 0x000fe20000000000 */
[----:B------:R-:W-:Y:S01]  /*13f0*/  UMOV UR11, 0x40000040 ;  /* 0x40000040000b7882 */ /* 0x000fe20000000000 */
[----:B------:R-:W-:Y:S02]  /*1400*/  WARPGROUP.DEPBAR.LE gsb0, 0x0 ;  /* 0x00008000000079c5 */ /* 0x000fe40000010000 */
        /* <DEDUP_REMOVED lines=10> */
[----:B------:R-:W-:Y:S03]  /*14b0*/  HGMMA.64x256x8.F32.TF32 R24, gdesc[UR8], R24, gsb0 ;  /* 0x07e00000081879f0 */ /* 0x000fe60008002818 */
[----:B------:R-:W-:Y:S02]  /*14c0*/  WARPGROUP.DEPBAR.LE gsb0, 0x0 ;  /* 0x00008000000079c5 */ /* 0x000fe40000010000 */
[----:B------:R-:W-:Y:S05]  /*14d0*/  @!P1 BRA `(.L_x_18) ;  /* 0x0000000400249947 */ /* 0x000fea0003800000 */
[----:B------:R-:W-:-:S04]  /*14e0*/  UIADD3 UR6, UR39, 0x1, URZ ;  /* 0x0000000127067890 */ /* 0x000fc8000fffe03f */
[----:B------:R-:W-:-:S04]  /*14f0*/  UISETP.NE.AND UP0, UPT, UR6, 0x4, UPT ;  /* 0x000000040600788c */ /* 0x000fc8000bf05270 */
[----:B------:R-:W-:Y:S02]  /*1500*/  USEL UR7, URZ, 0x1, UP0 ;  /* 0x000000013f077887 */ /* 0x000fe40008000000 */
[----:B------:R-:W-:Y:S02]  /*1510*/  USEL UR6, UR6, URZ, UP0 ;  /* 0x0000003f06067287 */ /* 0x000fe40008000000 */
[----:B------:R-:W-:-:S06]  /*1520*/  ULOP3.LUT UR7, UR38, UR7, URZ, 0x3c, !UPT ;  /* 0x0000000726077292 */ /* 0x000fcc000f8e3c3f */
[----:B01----:R-:W-:Y:S01]  /*1530*/  IMAD.U32 R5, RZ, RZ, UR7 ;  /* 0x00000007ff057e24 */ /* 0x003fe2000f8e00ff */
[----:B------:R-:W-:-:S06]  /*1540*/  UMOV UR7, UR39 ;  /* 0x0000002700077c82 */ /* 0x000fcc0008000000 */
.L_x_25:
[----:B01----:R-:W-:Y:S05]  /*1550*/  @!P0 BRA `(.L_x_19) ;  /* 0x0000000000048947 */ /* 0x003fea0003800000 */
[----:B------:R-:W-:Y:S01]  /*1560*/  BPT.TRAP 0x1 ;  /* 0x000000040000795c */ /* 0x000fe20000300000 */
.L_x_19:
[----:B------:R-:W0:Y:S01]  /*1570*/  S2UR UR9, SR_CgaCtaId ;  /* 0x00000000000979c3 */ /* 0x000e220000008800 */
[----:B------:R-:W-:Y:S01]  /*1580*/  UMOV UR8, 0x400 ;  /* 0x0000040000087882 */ /* 0x000fe20000000000 */
[----:B------:R-:W-:Y:S01]  /*1590*/  SHF.L.U32 R3, R5, 0x1f, RZ ;  /* 0x0000001f05037819 */ /* 0x000fe200000006ff */
[----:B0-----:R-:W-:-:S04]  /*15a0*/  ULEA UR14, UR9, UR8, 0x18 ;  /* 0x00000008090e7291 */ /* 0x001fc8000f8ec03f */
[----:B------:R-:W-:-:S09]  /*15b0*/  ULEA UR8, UR6, UR14, 0x3 ;  /* 0x0000000e06087291 */ /* 0x000fd2000f8e183f */
[----:B------:R0:W1:Y:S01]  /*15c0*/  SYNCS.PHASECHK.TRANS64.TRYWAIT P1, [UR8], R3 ;  /* 0x00000003ff0075a7 */ /* 0x0000620008020148 */
[----:B------:R-:W-:Y:S05]  /*15d0*/  @!P0 BRA `(.L_x_20) ;  /* 0x0000000000048947 */ /* 0x000fea0003800000 */
[----:B------:R-:W-:Y:S01]  /*15e0*/  BPT.TRAP 0x1 ;  /* 0x000000040000795c */ /* 0x000fe20000300000 */
.L_x_20:
[----:B-1----:R-:W-:Y:S05]  /*15f0*/  @P1 BRA `(.L_x_21) ;  /* 0x0000000000081947 */ /* 0x002fea0003800000 */
[----:B------:R-:W1:Y:S02]  /*1600*/  SYNCS.PHASECHK.TRANS64.TRYWAIT P1, [UR8], R3 ;  /* 0x00000003ff0075a7 */ /* 0x000e640008020148 */
[----:B-1----:R-:W-:Y:S05]  /*1610*/  @!P1 BRA `(.L_x_22) ;  /* 0x0000008400ec9947 */ /* 0x002fea0003800000 */
.L_x_21:
[----:B------:R-:W-:Y:S01]  /*1620*/  ULEA UR12, UR6, UR4, 0xa ;  /* 0x00000004060c7291 */ /* 0x000fe2000f8e503f */
[----:B------:R-:W-:Y:S01]  /*1630*/  WARPGROUP.ARRIVE ;  /* 0x00000000000079c5 */ /* 0x000fe20000000000 */
[----:B------:R-:W-:Y:S01]  /*1640*/  ULEA UR13, UR6, UR5, 0xb ;  /* 0x00000005060d7291 */ /* 0x000fe2000f8e583f */
[----:B------:R-:W-:Y:S01]  /*1650*/  UMOV UR9, 0x40000040 ;  /* 0x4000004000097882 */ /* 0x000fe20000000000 */
[----:B------:R-:W-:-:S03]  /*1660*/  UMOV UR11, 0x40000040 ;  /* 0x40000040000b7882 */ /* 0x000fc60000000000 */
[----:B------:R-:W-:Y:S02]  /*1670*/  UMOV UR8, UR12 ;  /* 0x0000000c00087c82 */ /* 0x000fe40008000000 */
[----:B------:R-:W-:Y:S02]  /*1680*/  UMOV UR10, UR13 ;  /* 0x0000000d000a7c82 */ /* 0x000fe40008000000 */
[----:B------:R-:W-:Y:S01]  /*1690*/  HGMMA.64x256x8.F32.TF32 R24, gdesc[UR8], R24, gsb0 ;  /* 0x07e00000081879f0 */ /* 0x000fe20008002818 */
        /* <DEDUP_REMOVED lines=26> */
[----:B------:R-:W-:Y:S01]  /*1840*/  BPT.TRAP 0x1 ;  /* 0x000000040000795c */ /* 0x000fe20000300000 */
.L_x_23:
[----:B------:R-:W-:Y:S01]  /*1850*/  ULEA UR8, UR7, UR14, 0x3 ;  /* 0x0000000e07087291 */ /* 0x000fe2000f8e183f */
[----:B------:R-:W-:-:S03]  /*1860*/  ISETP.GT.U32.AND P1, PT, R19, 0x1, PT ;  /* 0x000000011300780c */ /* 0x000fc60003f24070 */
[----:B------:R-:W-:-:S04]  /*1870*/  UIADD3 UR8, UR8, 0x20, URZ ;  /* 0x0000002008087890 */ /* 0x000fc8000fffe03f */
[----:B------:R-:W-:-:S09]  /*1880*/  UPRMT UR8, URZ, 0x654, UR8 ;  /* 0x000006543f087896 */ /* 0x000fd20008000008 */
[----:B------:R-:W-:Y:S01]  /*1890*/  SYNCS.ARRIVE.TRANS64.RED.A1T0 RZ, [UR8], RZ ;  /* 0x000000ffffff79a7 */ /* 0x000fe20008100408 */
[----:B------:R-:W-:Y:S05]  /*18a0*/  @P1 BRA `(.L_x_24) ;  /* 0x0000000000041947 */ /* 0x000fea0003800000 */
[----:B------:R-:W-:Y:S01]  /*18b0*/  BPT.TRAP 0x1 ;  /* 0x000000040000795c */ /* 0x000fe20000300000 */
.L_x_24:
[----:B------:R-:W-:Y:S01]  /*18c0*/  UIADD3 UR6, UR6, 0x1, URZ ;  /* 0x0000000106067890 */ /* 0x000fe2000fffe03f */
[C---:B------:R-:W-:Y:S01]  /*18d0*/  ISETP.GT.AND P1, PT, R0.reuse, 0x1, PT ;  /* 0x000000010000780c */ /* 0x040fe20003f24270 */
[----:B------:R-:W-:Y:S01]  /*18e0*/  UIADD3 UR7, UR7, 0x1, URZ ;  /* 0x0000000107077890 */ /* 0x000fe2000fffe03f */
[----:B------:R-:W-:Y:S01]  /*18f0*/  VIADD R0, R0, 0xffffffff ;  /* 0xffffffff00007836 */ /* 0x000fe20000000000 */
[----:B------:R-:W-:Y:S02]  /*1900*/  UISETP.NE.AND UP0, UPT, UR6, 0x4, UPT ;  /* 0x000000040600788c */ /* 0x000fe4000bf05270 */
[----:B------:R-:W-:Y:S02]  /*1910*/  UISETP.NE.AND UP1, UPT, UR7, 0x4, UPT ;  /* 0x000000040700788c */ /* 0x000fe4000bf25270 */
[----:B------:R-:W-:Y:S02]  /*1920*/  USEL UR8, URZ, 0x1, UP0 ;  /* 0x000000013f087887 */ /* 0x000fe40008000000 */
[----:B------:R-:W-:-:S02]  /*1930*/  USEL UR6, UR6, URZ, UP0 ;  /* 0x0000003f06067287 */ /* 0x000fc40008000000 */
[----:B------:R-:W-:Y:S02]  /*1940*/  USEL UR7, UR7, URZ, UP1 ;  /* 0x0000003f07077287 */ /* 0x000fe40008800000 */
[----:B------:R-:W-:Y:S01]  /*1950*/  LOP3.LUT R5, R5, UR8, RZ, 0x3c, !PT ;  /* 0x0000000805057c12 */ /* 0x000fe2000f8e3cff */
[----:B------:R-:W-:Y:S09]  /*1960*/  @P1 BRA `(.L_x_25) ;  /* 0xfffffff800f81947 */ /* 0x000ff2000383ffff */
.L_x_18:
[----:B------:R-:W2:Y:S02]  /*1970*/  LDC R0, c[0x0][0x28c] ;  /* 0x0000a300ff007b82 */ /* 0x000ea40000000800 */
[----:B--2---:R-:W-:-:S13]  /*1980*/  ISETP.GE.AND P1, PT, R0, 0x1, PT ;  /* 0x000000010000780c */ /* 0x004fda0003f26270 */
[----:B------:R-:W-:Y:S05]  /*1990*/  @!P1 BRA `(.L_x_26) ;  /* 0x0000000000409947 */ /* 0x000fea0003800000 */
[----:B------:R-:W-:Y:S05]  /*19a0*/  @!P0 BRA `(.L_x_27) ;  /* 0x0000000000048947 */ /* 0x000fea0003800000 */
[----:B------:R-:W-:Y:S01]  /*19b0*/  BPT.TRAP 0x1 ;  /* 0x000000040000795c */ /* 0x000fe20000300000 */
.L_x_27:
[----:B------:R-:W2:Y:S01]  /*19c0*/  S2UR UR6, SR_CgaCtaId ;  /* 0x00000000000679c3 */ /* 0x000ea20000008800 */
[----:B------:R-:W-:Y:S01]  /*19d0*/  UISETP.LT.AND UP0, UPT, UR40, 0x1, UPT ;  /* 0x000000012800788c */ /* 0x000fe2000bf01270 */
[----:B------:R-:W-:Y:S01]  /*19e0*/  ISETP.GT.U32.AND P0, PT, R19, 0x1, PT ;  /* 0x000000011300780c */ /* 0x000fe20003f04070 */
[----:B------:R-:W-:Y:S02]  /*19f0*/  UMOV UR5, 0x400 ;  /* 0x0000040000057882 */ /* 0x000fe40000000000 */
[----:B------:R-:W-:-:S04]  /*1a00*/  USEL UR4, UR40, 0x1, UP0 ;  /* 0x0000000128047887 */ /* 0x000fc80008000000 */
[----:B------:R-:W-:-:S04]  /*1a10*/  UIADD3 UR4, UR39, UR40, -UR4 ;  /* 0x0000002827047290 */ /* 0x000fc8000fffe804 */
[----:B------:R-:W-:-:S04]  /*1a20*/  USHF.L.U32 UR4, UR4, 0x3, URZ ;  /* 0x0000000304047899 */ /* 0x000fc8000800063f */
[----:B------:R-:W-:Y:S02]  /*1a30*/  ULOP3.LUT UR4, UR4, 0x18, URZ, 0xc0, !UPT ;  /* 0x0000001804047892 */ /* 0x000fe4000f8ec03f */
[----:B--2---:R-:W-:-:S04]  /*1a40*/  ULEA UR5, UR6, UR5, 0x18 ;  /* 0x0000000506057291 */ /* 0x004fc8000f8ec03f */
[----:B------:R-:W-:-:S04]  /*1a50*/  UIADD3 UR4, UR5, 0x20, UR4 ;  /* 0x0000002005047890 */ /* 0x000fc8000fffe004 */
[----:B------:R-:W-:-:S09]  /*1a60*/  UPRMT UR4, URZ, 0x654, UR4 ;  /* 0x000006543f047896 */ /* 0x000fd20008000004 */
[----:B------:R-:W-:Y:S01]  /*1a70*/  SYNCS.ARRIVE.TRANS64.RED.A1T0 RZ, [UR4], RZ ;  /* 0x000000ffffff79a7 */ /* 0x000fe20008100404 */
[----:B------:R-:W-:Y:S05]  /*1a80*/  @P0 BRA `(.L_x_26) ;  /* 0x0000000000040947 */ /* 0x000fea0003800000 */
[----:B------:R-:W-:Y:S01]  /*1a90*/  BPT.TRAP 0x1 ;  /* 0x000000040000795c */ /* 0x000fe20000300000 */
.L_x_26:
[----:B------:R-:W2:Y:S01]  /*1aa0*/  LDC R7, c[0x0][0x288] ;  /* 0x0000a200ff077b82 */ /* 0x000ea20000000800 */
[----:B01----:R-:W-:Y:S01]  /*1ab0*/  SHF.R.U32.HI R3, RZ, 0x2, R18 ;  /* 0x00000002ff037819 */ /* 0x003fe20000011612 */
[----:B------:R-:W-:Y:S01]  /*1ac0*/  UIADD3 UR39, UR40, UR39, URZ ;  /* 0x0000002728277290 */ /* 0x000fe2000fffe03f */
[C---:B------:R-:W-:Y:S01]  /*1ad0*/  LOP3.LUT R4, R18.reuse, 0x60, RZ, 0xc0, !PT ;  /* 0x0000006012047812 */ /* 0x040fe200078ec0ff */
[----:B------:R-:W-:Y:S01]  /*1ae0*/  ULDC UR8, c[0x0][0x284] ;  /* 0x0000a10000087ab9 */ /* 0x000fe20000000800 */
[----:B------:R-:W-:Y:S01]  /*1af0*/  LOP3.LUT R3, R3, 0x7, RZ, 0xc0, !PT ;  /* 0x0000000703037812 */ /* 0x000fe200078ec0ff */
[----:B------:R-:W-:Y:S01]  /*1b00*/  USHF.R.U32.HI UR4, URZ, 0x2, UR39 ;  /* 0x000000023f047899 */ /* 0x000fe20008011627 */
[----:B------:R-:W-:Y:S01]  /*1b10*/  SHF.R.U32.HI R10, RZ, 0x1, R4 ;  /* 0x00000001ff0a7819 */ /* 0x000fe20000011604 */
[----:B------:R-:W-:Y:S01]  /*1b20*/  IMAD.SHL.U32 R4, R18, 0x2, RZ ;  /* 0x0000000212047824 */ /* 0x000fe200078e00ff */
[----:B------:R-:W-:Y:S01]  /*1b30*/  LOP3.LUT R0, R22, 0x1, RZ, 0xc0, !PT ;  /* 0x0000000116007812 */ /* 0x000fe200078ec0ff */
[----:B------:R-:W-:Y:S01]  /*1b40*/  ULOP3.LUT UR4, UR4, 0x1, URZ, 0xc0, !UPT ;  /* 0x0000000104047892 */ /* 0x000fe2000f8ec03f */
[----:B------:R-:W-:Y:S01]  /*1b50*/  IADD3 R5, RZ, -R10, -R3 ;  /* 0x8000000aff057210 */ /* 0x000fe20007ffe803 */
[----:B------:R-:W-:Y:S01]  /*1b60*/  UISETP.GT.U32.AND UP1, UPT, UR39, 0x3, UPT ;  /* 0x000000032700788c */ /* 0x000fe2000bf24070 */
[----:B------:R-:W-:Y:S01]  /*1b70*/  LOP3.LUT R9, R4, 0x6, RZ, 0xc0, !PT ;  /* 0x0000000604097812 */ /* 0x000fe200078ec0ff */
[C---:B------:R-:W-:Y:S01]  /*1b80*/  IMAD.SHL.U32 R6, R0.reuse, 0x40, RZ ;  /* 0x0000004000067824 */ /* 0x040fe200078e00ff */
[----:B------:R-:W-:Y:S01]  /*1b90*/  UISETP.NE.U32.AND UP0, UPT, UR4, 0x1, UPT ;  /* 0x000000010400788c */ /* 0x000fe2000bf05070 */
[----:B------:R-:W-:Y:S01]  /*1ba0*/  IMAD R11, R0, -0x40, R5 ;  /* 0xffffffc0000b7824 */ /* 0x000fe200078e0205 */
[----:B------:R-:W-:Y:S01]  /*1bb0*/  LOP3.LUT R0, R18, 0x3, RZ, 0xc0, !PT ;  /* 0x0000000312007812 */ /* 0x000fe200078ec0ff */
[----:B------:R-:W-:Y:S01]  /*1bc0*/  ULDC.64 UR6, c[0x0][0x5d0] ;  /* 0x0001740000067ab9 */ /* 0x000fe20000000a00 */
[----:B------:R-:W-:Y:S01]  /*1bd0*/  PRMT R8, R9, 0x6540, R152 ;  /* 0x0000654009087816 */ /* 0x000fe20000000098 */
[----:B------:R-:W-:Y:S01]  /*1be0*/  IMAD.SHL.U32 R152, R152, 0x100, RZ ;  /* 0x0000010098987824 */ /* 0x000fe200078e00ff */
[----:B------:R-:W-:Y:S01]  /*1bf0*/  SHF.R.S32.HI R21, RZ, 0x1f, R23 ;  /* 0x0000001fff157819 */ /* 0x000fe20000011417 */
[----:B------:R-:W-:Y:S01]  /*1c00*/  UISETP.LT.U32.AND UP1, UPT, UR40, 0x4, UP1 ;  /* 0x000000042800788c */ /* 0x000fe20008f21070 */
[----:B------:R-:W-:Y:S01]  /*1c10*/  SHF.R.S32.HI R9, RZ, 0x1f, R8 ;  /* 0x0000001fff097819 */ /* 0x000fe20000011408 */
[----:B--2---:R-:W-:Y:S01]  /*1c20*/  IMAD R13, R0, -0x2, R7 ;  /* 0xfffffffe000d7824 */ /* 0x004fe200078e0207 */
[----:B------:R-:W-:Y:S01]  /*1c30*/  ISETP.GE.AND P0, PT, R152, R7, PT ;  /* 0x000000079800720c */ /* 0x000fe20003f06270 */
[----:B------:R-:W-:Y:S01]  /*1c40*/  IMAD.SHL.U32 R0, R153, 0x80, RZ ;  /* 0x0000008099007824 */ /* 0x000fe200078e00ff */
[----:B------:R-:W-:Y:S01]  /*1c50*/  UISETP.GT.U32.AND UP0, UPT, UR40, 0x3, !UP0 ;  /* 0x000000032800788c */ /* 0x000fe2000c704070 */
[----:B------:R-:W-:Y:S01]  /*1c60*/  IMAD R4, R21, UR6, RZ ;  /* 0x0000000615047c24 */ /* 0x000fe2000f8e02ff */
[----:B------:R-:W-:Y:S01]  /*1c70*/  LOP3.LUT R3, R6, 0x40, R3, 0xe2, !PT ;  /* 0x0000004006037812 */ /* 0x000fe200078ee203 */
[----:B------:R-:W-:Y:S01]  /*1c80*/  USEL UR5, URZ, 0x1, !UP1 ;  /* 0x000000013f057887 */ /* 0x000fe2000c800000 */
[C---:B------:R-:W-:Y:S01]  /*1c90*/  ISETP.GE.OR P0, PT, R0.reuse, UR8, P0 ;  /* 0x0000000800007c0c */ /* 0x040fe20008706670 */
[----:B------:R-:W-:Y:S01]  /*1ca0*/  USEL UR4, URZ, 0x1, !UP0 ;  /* 0x000000013f047887 */ /* 0x000fe2000c000000 */
[----:B------:R-:W-:Y:S01]  /*1cb0*/  IMAD.WIDE R6, R153, 0x80, RZ ;  /* 0x0000008099067825 */ /* 0x000fe200078e02ff */
[----:B------:R-:W-:Y:S01]  /*1cc0*/  ULOP3.LUT UR39, UR39, 0x3, URZ, 0xc0, !UPT ;  /* 0x0000000327277892 */ /* 0x000fe2000f8ec03f */
[----:B------:R-:W-:Y:S01]  /*1cd0*/  IADD3 R0, -R0, UR8, R11 ;  /* 0x0000000800007c10 */ /* 0x000fe2000fffe10b */
[----:B------:R-:W-:Y:S01]  /*1ce0*/  ULOP3.LUT UR38, UR4, UR38, UR5, 0x96, !UPT ;  /* 0x0000002604267292 */ /* 0x000fe2000f8e9605 */
[C---:B------:R-:W-:Y:S01]  /*1cf0*/  IMAD R15, R23.reuse, UR7, R4 ;  /* 0x00000007170f7c24 */ /* 0x040fe2000f8e0204 */
[----:B------:R-:W-:Y:S01]  /*1d00*/  LOP3.LUT R167, R6, R3, R10, 0xfe, !PT ;  /* 0x0000000306a77212 */ /* 0x000fe200078efe0a */
[----:B------:R-:W-:-:S04]  /*1d10*/  IMAD.WIDE.U32 R4, R23, UR6, R8 ;  /* 0x0000000617047c25 */ /* 0x000fc8000f8e0008 */
[----:B------:R-:W-:Y:S02]  /*1d20*/  IMAD.IADD R5, R5, 0x1, R15 ;  /* 0x0000000105057824 */ /* 0x000fe400078e020f */
[----:B------:R-:W-:Y:S02]  /*1d30*/  IMAD.IADD R3, R13, 0x1, -R152 ;  /* 0x000000010d037824 */ /* 0x000fe400078e0a98 */
[----:B------:R-:W-:Y:S01]  /*1d40*/  IMAD.MOV.U32 R153, RZ, RZ, -0x1 ;  /* 0xffffffffff997424 */ /* 0x000fe200078e00ff */
[----:B------:R-:W-:Y:S06]  /*1d50*/  @P0 BRA `(.L_x_28) ;  /* 0x0000006000d00947 */ /* 0x000fec0003800000 */
[----:B------:R-:W0:Y:S01]  /*1d60*/  LDC.64 R10, c[0x0][0x5c8] ;  /* 0x00017200ff0a7b82 */ /* 0x000e220000000a00 */
[----:B-----5:R-:W-:Y:S01]  /*1d70*/  FSETP.NEU.AND P1, PT, R155, RZ, PT ;  /* 0x000000ff9b00720b */ /* 0x020fe20003f2d000 */
[----:B------:R-:W-:Y:S01]  /*1d80*/  BSSY B0, `(.L_x_28) ;  /* 0x0000631000007945 */ /* 0x000fe20003800000 */
[----:B------:R-:W-:-:S04]  /*1d90*/  ISETP.GT.AND P0, PT, R3, RZ, PT ;  /* 0x000000ff0300720c */ /* 0x000fc80003f04270 */
[----:B------:R-:W-:Y:S01]  /*1da0*/  ISETP.GT.AND P4, PT, R0, RZ, P0 ;  /* 0x000000ff0000720c */ /* 0x000fe20000784270 */
[-C--:B0-----:R-:W-:Y:S02]  /*1db0*/  IMAD R12, R7, R10.reuse, RZ ;  /* 0x0000000a070c7224 */ /* 0x081fe400078e02ff */
[----:B------:R-:W-:-:S04]  /*1dc0*/  IMAD.WIDE.U32 R162, R167, R10, R4 ;  /* 0x0000000aa7a27225 */ /* 0x000fc800078e0004 */
[----:B------:R-:W-:-:S04]  /*1dd0*/  IMAD R5, R167, R11, R12 ;  /* 0x0000000ba7057224 */ /* 0x000fc800078e020c */
[----:B------:R-:W-:Y:S01]  /*1de0*/  IMAD.IADD R169, R163, 0x1, R5 ;  /* 0x00000001a3a97824 */ /* 0x000fe200078e0205 */
[----:B------:R-:W-:Y:S06]  /*1df0*/  @!P1 BRA `(.L_x_29) ;  /* 0x00000044008c9947 */ /* 0x000fec0003800000 */
[----:B------:R-:W0:Y:S01]  /*1e00*/  LDC.64 R14, c[0x0][0x5b8] ;  /* 0x00016e00ff0e7b82 */ /* 0x000e220000000a00 */
[----:B------:R-:W-:-:S07]  /*1e10*/  ULDC.64 UR4, c[0x0][0x5c0] ;  /* 0x0001700000047ab9 */ /* 0x000fce0000000a00 */
[----:B------:R-:W1:Y:S08]  /*1e20*/  LDC.64 R164, c[0x0][0x5b0] ;  /* 0x00016c00ffa47b82 */ /* 0x000e700000000a00 */
[----:B------:R-:W2:Y:S01]  /*1e30*/  LDC.64 R12, c[0x0][0x5a8] ;  /* 0x00016a00ff0c7b82 */ /* 0x000ea20000000a00 */
[-C--:B0-----:R-:W-:Y:S02]  /*1e40*/  IMAD R4, R21, R14.reuse, RZ ;  /* 0x0000000e15047224 */ /* 0x081fe400078e02ff */
[----:B------:R-:W-:-:S04]  /*1e50*/  IMAD.WIDE.U32 R20, R23, R14, R8 ;  /* 0x0000000e17147225 */ /* 0x000fc800078e0008 */
[----:B------:R-:W-:Y:S02]  /*1e60*/  IMAD R161, R23, R15, R4 ;  /* 0x0000000f17a17224 */ /* 0x000fe400078e0204 */
[-C--:B-1----:R-:W-:Y:S02]  /*1e70*/  IMAD R6, R7, R164.reuse, RZ ;  /* 0x000000a407067224 */ /* 0x082fe400078e02ff */
[----:B------:R-:W-:Y:S02]  /*1e80*/  IMAD.IADD R21, R21, 0x1, R161 ;  /* 0x0000000115157824 */ /* 0x000fe400078e02a1 */
[C---:B------:R-:W-:Y:S02]  /*1e90*/  IMAD R163, R167.reuse, R165, R6 ;  /* 0x000000a5a7a37224 */ /* 0x040fe400078e0206 */
[----:B------:R-:W-:-:S04]  /*1ea0*/  IMAD.WIDE.U32 R4, R167, R164, R20 ;  /* 0x000000a4a7047225 */ /* 0x000fc800078e0014 */
[----:B------:R-:W-:Y:S01]  /*1eb0*/  IMAD.IADD R5, R5, 0x1, R163 ;  /* 0x0000000105057824 */ /* 0x000fe200078e02a3 */
[----:B--2---:R-:W-:-:S04]  /*1ec0*/  LEA R6, P1, R4, R12, 0x2 ;  /* 0x0000000c04067211 */ /* 0x004fc800078210ff */
[----:B------:R-:W-:-:S05]  /*1ed0*/  LEA.HI.X R7, R4, R13, R5, 0x2, P1 ;  /* 0x0000000d04077211 */ /* 0x000fca00008f1405 */
[----:B------:R0:W2:Y:S01]  /*1ee0*/  @P4 LDG.E.LTC128B R152, desc[UR36][R6.64] ;  /* 0x0000002406984981 */ /* 0x0000a2000c1e1920 */
[----:B------:R-:W-:Y:S01]  /*1ef0*/  IMAD.WIDE.U32 R4, R167, R164, R8 ;  /* 0x000000a4a7047225 */ /* 0x000fe200078e0008 */
[----:B------:R-:W-:Y:S01]  /*1f00*/  SHF.L.U64.HI R159, R164, 0x3, R165 ;  /* 0x00000003a49f7819 */ /* 0x000fe200000102a5 */
[----:B------:R-:W-:Y:S01]  /*1f10*/  BSSY B1, `(.L_x_30) ;  /* 0x0000016000017945 */ /* 0x000fe20003800000 */
[----:B------:R-:W-:Y:S01]  /*1f20*/  ISETP.GT.AND P0, PT, R0, 0x8, P0 ;  /* 0x000000080000780c */ /* 0x000fe20000704270 */
[----:B------:R-:W-:Y:S02]  /*1f30*/  IMAD.IADD R5, R163, 0x1, R5 ;  /* 0x00000001a3057824 */ /* 0x000fe400078e0205 */
[----:B------:R-:W-:Y:S02]  /*1f40*/  IMAD.SHL.U32 R158, R164, 0x8, RZ ;  /* 0x00000008a49e7824 */ /* 0x000fe400078e00ff */
[----:B------:R-:W-:Y:S01]  /*1f50*/  IMAD.WIDE.U32 R156, R23, R14, R4 ;  /* 0x0000000e179c7225 */ /* 0x000fe200078e0004 */
[----:B------:R-:W-:-:S03]  /*1f60*/  LEA R4, P1, R162, UR4, 0x2 ;  /* 0x00000004a2047c11 */ /* 0x000fc6000f8210ff */
[----:B0-----:R-:W-:Y:S01]  /*1f70*/  IMAD.IADD R7, R161, 0x1, R157 ;  /* 0x00000001a1077824 */ /* 0x001fe200078e029d */
[----:B------:R-:W-:Y:S01]  /*1f80*/  LEA.HI.X R5, R162, UR5, R169, 0x2, P1 ;  /* 0x00000005a2057c11 */ /* 0x000fe200088f14a9 */
[----:B------:R-:W-:Y:S01]  /*1f90*/  IMAD.WIDE.U32 R158, R167, R164, R158 ;  /* 0x000000a4a79e7225 */ /* 0x000fe200078e009e */
[----:B------:R-:W-:Y:S02]  /*1fa0*/  ISETP.GT.AND P1, PT, R3, 0x1, PT ;  /* 0x000000010300780c */ /* 0x000fe40003f24270 */
[----:B------:R-:W-:Y:S01]  /*1fb0*/  LEA R6, P3, R156, R12, 0x2 ;  /* 0x0000000c9c067211 */ /* 0x000fe200078610ff */
[----:B------:R-:W-:-:S03]  /*1fc0*/  IMAD.IADD R163, R163, 0x1, R159 ;  /* 0x00000001a3a37824 */ /* 0x000fc600078e029f */
[----:B------:R-:W-:Y:S01]  /*1fd0*/  LEA.HI.X R7, R156, R13, R7, 0x2, P3 ;  /* 0x0000000d9c077211 */ /* 0x000fe200018f1407 */
[----:B--2---:R-:W-:-:S04]  /*1fe0*/  FMUL R15, R152, R155 ;  /* 0x0000009b980f7220 */ /* 0x004fc80000400000 */
[----:B------:R-:W-:Y:S01]  /*1ff0*/  FFMA R157, R24, R154, R15 ;  /* 0x0000009a189d7223 */ /* 0x000fe2000000000f */
[----:B------:R-:W-:-:S04]  /*2000*/  IADD3 R15, P2, R20, R158, RZ ;  /* 0x0000009e140f7210 */ /* 0x000fc80007f5e0ff */
[----:B------:R0:W-:Y:S01]  /*2010*/  @P4 STG.E desc[UR36][R4.64], R157 ;  /* 0x0000009d04004986 */ /* 0x0001e2000c101924 */
[----:B------:R-:W-:Y:S01]  /*2020*/  ISETP.GT.AND P4, PT, R0, RZ, P1 ;  /* 0x000000ff0000720c */ /* 0x000fe20000f84270 */
[----:B------:R-:W-:Y:S01]  /*2030*/  IMAD.X R156, R163, 0x1, R21, P2 ;  /* 0x00000001a39c7824 */ /* 0x000fe200010e0615 */
[----:B------:R-:W-:-:S11]  /*2040*/  LEA R20, P3, R15, R12, 0x2 ;  /* 0x0000000c0f147211 */ /* 0x000fd600078610ff */
[----:B0-----:R-:W-:Y:S05]  /*2050*/  @!P4 BRA `(.L_x_31) ;  /* 0x000000000004c947 */ /* 0x001fea0003800000 */
[----:B------:R0:W5:Y:S02]  /*2060*/  LDG.E.LTC128B R152, desc[UR36][R6.64+0x4] ;  /* 0x0000042406987981 */ /* 0x000164000c1e1920 */
.L_x_31:
[----:B------:R-:W-:Y:S05]  /*2070*/  BSYNC B1 ;  /* 0x0000000000017941 */ /* 0x000fea0003800000 */
.L_x_30:
[----:B-----5:R-:W-:Y:S01]  /*2080*/  FMUL R24, R152, R155 ;  /* 0x0000009b98187220 */ /* 0x020fe20000400000 */
[----:B------:R-:W-:-:S03]  /*2090*/  LEA.HI.X R21, R15, R13, R156, 0x2, P3 ;  /* 0x0000000d0f157211 */ /* 0x000fc600018f149c */
[----:B------:R-:W-:-:S05]  /*20a0*/  FFMA R25, R25, R154, R24 ;  /* 0x0000009a19197223 */ /* 0x000fca0000000018 */
[----:B------:R1:W-:Y:S04]  /*20b0*/  @P4 STG.E desc[UR36][R4.64+0x4], R25 ;  /* 0x0000041904004986 */ /* 0x0003e8000c101924 */
[----:B------:R-:W2:Y:S01]  /*20c0*/  @P0 LDG.E.LTC128B R152, desc[UR36][R20.64] ;  /* 0x0000002414980981 */ /* 0x000ea2000c1e1920 */
[----:B------:R-:W-:Y:S01]  /*20d0*/  IADD3 R8, P2, R8, R158, RZ ;  /* 0x0000009e08087210 */ /* 0x000fe20007f5e0ff */
[----:B------:R-:W-:Y:S01]  /*20e0*/  BSSY B1, `(.L_x_32) ;  /* 0x0000010000017945 */ /* 0x000fe20003800000 */
[C---:B------:R-:W-:Y:S02]  /*20f0*/  SHF.L.U64.HI R11, R10.reuse, 0x5, R11 ;  /* 0x000000050a0b7819 */ /* 0x040fe4000001020b */
[----:B------:R-:W-:Y:S01]  /*2100*/  LEA R10, P3, R10, R4, 0x5 ;  /* 0x000000040a0a7211 */ /* 0x000fe200078628ff */
[----:B------:R-:W-:Y:S01]  /*2110*/  IMAD.X R9, R9, 0x1, R163, P2 ;  /* 0x0000000109097824 */ /* 0x000fe200010e06a3 */
[----:B------:R-:W-:-:S02]  /*2120*/  ISETP.GT.AND P1, PT, R0, 0x8, P1 ;  /* 0x000000080000780c */ /* 0x000fc40000f24270 */
[----:B------:R-:W-:Y:S01]  /*2130*/  ISETP.GT.AND P2, PT, R3, 0x8, PT ;  /* 0x000000080300780c */ /* 0x000fe20003f44270 */
[----:B------:R-:W-:-:S04]  /*2140*/  IMAD.WIDE.U32 R14, R23, R14, R8 ;  /* 0x0000000e170e7225 */ /* 0x000fc800078e0008 */
[----:B------:R-:W-:Y:S01]  /*2150*/  IMAD.X R11, R11, 0x1, R5, P3 ;  /* 0x000000010b0b7824 */ /* 0x000fe200018e0605 */
[----:B------:R-:W-:Y:S01]  /*2160*/  LEA R8, P4, R14, R12, 0x2 ;  /* 0x0000000c0e087211 */ /* 0x000fe200078810ff */
[----:B------:R-:W-:Y:S02]  /*2170*/  IMAD.IADD R15, R161, 0x1, R15 ;  /* 0x00000001a10f7824 */ /* 0x000fe400078e020f */
[----:B--2---:R-:W-:-:S04]  /*2180*/  FMUL R9, R152, R155 ;  /* 0x0000009b98097220 */ /* 0x004fc80000400000 */
[----:B------:R-:W-:Y:S01]  /*2190*/  FFMA R21, R26, R154, R9 ;  /* 0x0000009a1a157223 */ /* 0x000fe20000000009 */
[----:B------:R-:W-:-:S04]  /*21a0*/  LEA.HI.X R9, R14, R13, R15, 0x2, P4 ;  /* 0x0000000d0e097211 */ /* 0x000fc800020f140f */
[----:B------:R1:W-:Y:S01]  /*21b0*/  @P0 STG.E desc[UR36][R10.64], R21 ;  /* 0x000000150a000986 */ /* 0x0003e2000c101924 */
[----:B------:R-:W-:Y:S05]  /*21c0*/  @!P1 BRA `(.L_x_33) ;  /* 0x0000000000049947 */ /* 0x000fea0003800000 */
[----:B------:R2:W5:Y:S02]  /*21d0*/  LDG.E.LTC128B R152, desc[UR36][R8.64+0x4] ;  /* 0x0000042408987981 */ /* 0x000564000c1e1920 */
.L_x_33:
[----:B------:R-:W-:Y:S05]  /*21e0*/  BSYNC B1 ;  /* 0x0000000000017941 */ /* 0x000fea0003800000 */
.L_x_32:
[----:B-----5:R-:W-:Y:S01]  /*21f0*/  FMUL R12, R152, R155 ;  /* 0x0000009b980c7220 */ /* 0x020fe20000400000 */
[----:B------:R-:W-:Y:S01]  /*2200*/  ISETP.GT.AND P3, PT, R0, RZ, P2 ;  /* 0x000000ff0000720c */ /* 0x000fe20001764270 */
[----:B------:R-:W-:Y:S01]  /*2210*/  BSSY B1, `(.L_x_34) ;  /* 0x0000006000017945 */ /* 0x000fe20003800000 */
[----:B------:R-:W-:Y:S01]  /*2220*/  ISETP.GT.AND P0, PT, R3, 0x9, PT ;  /* 0x000000090300780c */ /* 0x000fe20003f04270 */
[----:B------:R-:W-:-:S05]  /*2230*/  FFMA R27, R27, R154, R12 ;  /* 0x0000009a1b1b7223 */ /* 0x000fca000000000c */
[----:B------:R3:W-:Y:S05]  /*2240*/  @P1 STG.E desc[UR36][R10.64+0x4], R27 ;  /* 0x0000041b0a001986 */ /* 0x0007ea000c101924 */
[----:B------:R-:W-:Y:S05]  /*2250*/  @!P3 BRA `(.L_x_35) ;  /* 0x000000000004b947 */ /* 0x000fea0003800000 */
[----:B------:R4:W5:Y:S02]  /*2260*/  LDG.E.LTC128B R152, desc[UR36][R6.64+0x20] ;  /* 0x0000202406987981 */ /* 0x000964000c1e1920 */
.L_x_35:
[----:B------:R-:W-:Y:S05]  /*2270*/  BSYNC B1 ;  /* 0x0000000000017941 */ /* 0x000fea0003800000 */
.L_x_34:
[----:B-----5:R-:W-:Y:S01]  /*2280*/  FMUL R13, R152, R155 ;  /* 0x0000009b980d7220 */ /* 0x020fe20000400000 */
[----:B------:R-:W-:Y:S01]  /*2290*/  ISETP.GT.AND P1, PT, R0, RZ, P0 ;  /* 0x000000ff0000720c */ /* 0x000fe20000724270 */
[----:B------:R-:W-:Y:S02]  /*22a0*/  BSSY B1, `(.L_x_36) ;  /* 0x0000005000017945 */ /* 0x000fe40003800000 */
[----:B------:R-:W-:-:S05]  /*22b0*/  FFMA R13, R28, R154, R13 ;  /* 0x0000009a1c0d7223 */ /* 0x000fca000000000d */
[----:B------:R0:W-:Y:S05]  /*22c0*/  @P3 STG.E desc[UR36][R4.64+0x20], R13 ;  /* 0x0000200d04003986 */ /* 0x0001ea000c101924 */
[----:B------:R-:W-:Y:S05]  /*22d0*/  @!P1 BRA `(.L_x_37) ;  /* 0x0000000000049947 */ /* 0x000fea0003800000 */
[----:B------:R0:W5:Y:S02]  /*22e0*/  LDG.E.LTC128B R152, desc[UR36][R6.64+0x24] ;  /* 0x0000242406987981 */ /* 0x000164000c1e1920 */
.L_x_37:
[----:B------:R-:W-:Y:S05]  /*22f0*/  BSYNC B1 ;  /* 0x0000000000017941 */ /* 0x000fea0003800000 */
.L_x_36:
[----:B-----5:R-:W-:Y:S01]  /*2300*/  FMUL R12, R152, R155 ;  /* 0x0000009b980c7220 */ /* 0x020fe20000400000 */
[----:B------:R-:W-:Y:S01]  /*2310*/  ISETP.GT.AND P2, PT, R0, 0x8, P2 ;  /* 0x000000080000780c */ /* 0x000fe20001744270 */
[----:B------:R-:W-:Y:S02]  /*2320*/  BSSY B1, `(.L_x_38) ;  /* 0x0000005000017945 */ /* 0x000fe40003800000 */
[----:B------:R-:W-:-:S05]  /*2330*/  FFMA R29, R29, R154, R12 ;  /* 0x0000009a1d1d7223 */ /* 0x000fca000000000c */
[----:B------:R0:W-:Y:S05]  /*2340*/  @P1 STG.E desc[UR36][R4.64+0x24], R29 ;  /* 0x0000241d04001986 */ /* 0x0001ea000c101924 */
[----:B------:R-:W-:Y:S05]  /*2350*/  @!P2 BRA `(.L_x_39) ;  /* 0x000000000004a947 */ /* 0x000fea0003800000 */
[----:B------:R0:W5:Y:S02]  /*2360*/  LDG.E.LTC128B R152, desc[UR36][R8.64+0x20] ;  /* 0x0000202408987981 */ /* 0x000164000c1e1920 */
.L_x_39:
[----:B------:R-:W-:Y:S05]  /*2370*/  BSYNC B1 ;  /* 0x0000000000017941 */ /* 0x000fea0003800000 */
.L_x_38:
[----:B0----5:R-:W-:Y:S01]  /*2380*/  FMUL R13, R152, R155 ;  /* 0x0000009b980d7220 */ /* 0x021fe20000400000 */
[----:B------:R-:W-:Y:S01]  /*2390*/  ISETP.GT.AND P0, PT, R0, 0x8, P0 ;  /* 0x000000080000780c */ /* 0x000fe20000704270 */
[----:B------:R-:W-:Y:S01]  /*23a0*/  BSSY B1, `(.L_x_40) ;  /* 0x0000006000017945 */ /* 0x000fe20003800000 */
[----:B------:R-:W-:Y:S01]  /*23b0*/  ISETP.GT.AND P1, PT, R3, 0x10, PT ;  /* 0x000000100300780c */ /* 0x000fe20003f24270 */
[----:B------:R-:W-:-:S05]  /*23c0*/  FFMA R13, R30, R154, R13 ;  /* 0x0000009a1e0d7223 */ /* 0x000fca000000000d */
[----:B------:R0:W-:Y:S05]  /*23d0*/  @P2 STG.E desc[UR36][R10.64+0x20], R13 ;  /* 0x0000200d0a002986 */ /* 0x0001ea000c101924 */
[----:B------:R-:W-:Y:S05]  /*23e0*/  @!P0 BRA `(.L_x_41) ;  /* 0x0000000000048947 */ /* 0x000fea0003800000 */
[----:B------:R0:W5:Y:S02]  /*23f0*/  LDG.E.LTC128B R152, desc[UR36][R8.64+0x24] ;  /* 0x0000242408987981 */ /* 0x000164000c1e1920 */
.L_x_41:
[----:B------:R-:W-:Y:S05]  /*2400*/  BSYNC B1 ;  /* 0x0000000000017941 */ /* 0x000fea0003800000 */
.L_x_40:
        /* <DEDUP_REMOVED lines=8> */
.L_x_43:
[----:B------:R-:W-:Y:S05]  /*2490*/  BSYNC B1 ;  /* 0x0000000000017941 */ /* 0x000fea0003800000 */
.L_x_42:
[----:B0----5:R-:W-:Y:S01]  /*24a0*/  FMUL R13, R152, R155 ;  /* 0x0000009b980d7220 */ /* 0x021fe20000400000 */
[----:B------:R-:W-:Y:S01]  /*24b0*/  ISETP.GT.AND P0, PT, R0, RZ, P2 ;  /* 0x000000ff0000720c */ /* 0x000fe20001704270 */
[----:B------:R-:W-:Y:S02]  /*24c0*/  BSSY B1, `(.L_x_44) ;  /* 0x0000005000017945 */ /* 0x000fe40003800000 */
[----:B------:R-:W-:-:S05]  /*24d0*/  FFMA R13, R32, R154, R13 ;  /* 0x0000009a200d7223 */ /* 0x000fca000000000d */
[----:B------:R0:W-:Y:S05]  /*24e0*/  @P3 STG.E desc[UR36][R4.64+0x40], R13 ;  /* 0x0000400d04003986 */ /* 0x0001ea000c101924 */
[----:B------:R-:W-:Y:S05]  /*24f0*/  @!P0 BRA `(.L_x_45) ;  /* 0x0000000000048947 */ /* 0x000fea0003800000 */
[----:B------:R0:W5:Y:S02]  /*2500*/  LDG.E.LTC128B R152, desc[UR36][R6.64+0x44] ;  /* 0x0000442406987981 */ /* 0x000164000c1e1920 */
.L_x_45:
[----:B------:R-:W-:Y:S05]  /*2510*/  BSYNC B1 ;  /* 0x0000000000017941 */ /* 0x000fea0003800000 */
.L_x_44:
[----:B-----5:R-:W-:Y:S01]  /*2520*/  FMUL R12, R152, R155 ;  /* 0x0000009b980c7220 */ /* 0x020fe20000400000 */
[----:B------:R-:W-:Y:S01]  /*2530*/  ISETP.GT.AND P1, PT, R0, 0x8, P1 ;  /* 0x000000080000780c */ /* 0x000fe20000f24270 */
[----:B------:R-:W-:Y:S02]  /*2540*/  BSSY B1, `(.L_x_46) ;  /* 0x0000005000017945 */ /* 0x000fe40003800000 */
[----:B------:R-:W-:-:S05]  /*2550*/  FFMA R33, R33, R154, R12 ;  /* 0x0000009a21217223 */ /* 0x000fca000000000c */
[----:B------:R0:W-:Y:S05]  /*2560*/  @P0 STG.E desc[UR36][R4.64+0x44], R33 ;  /* 0x0000442104000986 */ /* 0x0001ea000c101924 */
[----:B------:R-:W-:Y:S05]  /*2570*/  @!P1 BRA `(.L_x_47) ;  /* 0x0000000000049947 */ /* 0x000fea0003800000 */
[----:B------:R0:W5:Y:S02]  /*2580*/  LDG.E.LTC128B R152, desc[UR36][R8.64+0x40] ;  /* 0x0000402408987981 */ /* 0x000164000c1e1920 */
.L_x_47:
[----:B------:R-:W-:Y:S05]  /*2590*/  BSYNC B1 ;  /* 0x0000000000017941 */ /* 0x000fea0003800000 */
.L_x_46:
        /* <DEDUP_REMOVED lines=8> */
.L_x_49:
[----:B------:R-:W-:Y:S05]  /*2620*/  BSYNC B1 ;  /* 0x0000000000017941 */ /* 0x000fea0003800000 */
.L_x_48:
        /* <DEDUP_REMOVED lines=8> */
.L_x_51:
[----:B------:R-:W-:Y:S05]  /*26b0*/  BSYNC B1 ;  /* 0x0000000000017941 */ /* 0x000fea0003800000 */
.L_x_50:
[----:B0----5:R-:W-:Y:S01]  /*26c0*/  FMUL R13, R152, R155 ;  /* 0x0000009b980d7220 */ /* 0x021fe20000400000 */
[----:B------:R-:W-:Y:S01]  /*26d0*/  ISETP.GT.AND P2, PT, R0, RZ, P1 ;  /* 0x000000ff0000720c */ /* 0x000fe20000f44270 */
[----:B------:R-:W-:Y:S02]  /*26e0*/  BSSY B1, `(.L_x_52) ;  /* 0x0000005000017945 */ /* 0x000fe40003800000 */
[----:B------:R-:W-:-:S05]  /*26f0*/  FFMA R13, R36, R154, R13 ;  /* 0x0000009a240d7223 */ /* 0x000fca000000000d */
[----:B------:R0:W-:Y:S05]  /*2700*/  @P3 STG.E desc[UR36][R4.64+0x60], R13 ;  /* 0x0000600d04003986 */ /* 0x0001ea000c101924 */
[----:B------:R-:W-:Y:S05]  /*2710*/  @!P2 BRA `(.L_x_53) ;  /* 0x000000000004a947 */ /* 0x000fea0003800000 */
[----:B------:R0:W5:Y:S02]  /*2720*/  LDG.E.LTC128B R152, desc[UR36][R6.64+0x64] ;  /* 0x0000642406987981 */ /* 0x000164000c1e1920 */
.L_x_53:
[----:B------:R-:W-:Y:S05]  /*2730*/  BSYNC B1 ;  /* 0x0000000000017941 */ /* 0x000fea0003800000 */
.L_x_52:
[----:B-----5:R-:W-:Y:S01]  /*2740*/  FMUL R12, R152, R155 ;  /* 0x0000009b980c7220 */ /* 0x020fe20000400000 */
[----:B------:R-:W-:Y:S01]  /*2750*/  ISETP.GT.AND P0, PT, R0, 0x8, P0 ;  /* 0x000000080000780c */ /* 0x000fe20000704270 */
[----:B------:R-:W-:Y:S02]  /*2760*/  BSSY B1, `(.L_x_54) ;  /* 0x0000005000017945 */ /* 0x000fe40003800000 */
[----:B------:R-:W-:-:S05]  /*2770*/  FFMA R37, R37, R154, R12 ;  /* 0x0000009a25257223 */ /* 0x000fca000000000c */
[----:B------:R0:W-:Y:S05]  /*2780*/  @P2 STG.E desc[UR36][R4.64+0x64], R37 ;  /* 0x0000642504002986 */ /* 0x0001ea000c101924 */
[----:B------:R-:W-:Y:S05]  /*2790*/  @!P0 BRA `(.L_x_55) ;  /* 0x0000000000048947 */ /* 0x000fea0003800000 */
[----:B------:R0:W5:Y:S02]  /*27a0*/  LDG.E.LTC128B R152, desc[UR36][R8.64+0x60] ;  /* 0x0000602408987981 */ /* 0x000164000c1e1920 */
.L_x_55:
[----:B------:R-:W-:Y:S05]  /*27b0*/  BSYNC B1 ;  /* 0x0000000000017941 */ /* 0x000fea0003800000 */
.L_x_54:
        /* <DEDUP_REMOVED lines=8> */
.L_x_57:
[----:B------:R-:W-:Y:S05]  /*2840*/  BSYNC B1 ;  /* 0x0000000000017941 */ /* 0x000fea0003800000 */
.L_x_56:
        /* <DEDUP_REMOVED lines=8> */
.L_x_59:
[----:B------:R-:W-:Y:S05]  /*28d0*/  BSYNC B1 ;  /* 0x0000000000017941 */ /* 0x000fea0003800000 */
.L_x_58:
[----:B0----5:R-:W-:Y:S01]  /*28e0*/  FMUL R13, R152, R155 ;  /* 0x0000009b980d7220 */ /* 0x021fe20000400000 */
[----:B------:R-:W-:Y:S01]  /*28f0*/  ISETP.GT.AND P1, PT, R0, RZ, P0 ;  /* 0x000000ff0000720c */ /* 0x000fe20000724270 */
[----:B------:R-:W-:Y:S02]  /*2900*/  BSSY B1, `(.L_x_60) ;  /* 0x0000005000017945 */ /* 0x000fe40003800000 */
[----:B------:R-:W-:-:S05]  /*2910*/  FFMA R13, R40, R154, R13 ;  /* 0x0000009a280d7223 */ /* 0x000fca000000000d */
[----:B------:R0:W-:Y:S05]  /*2920*/  @P3 STG.E desc[UR36][R4.64+0x80], R13 ;  /* 0x0000800d04003986 */ /* 0x0001ea000c101924 */
[----:B------:R-:W-:Y:S05]  /*2930*/  @!P1 BRA `(.L_x_61) ;  /* 0x0000000000049947 */ /* 0x000fea0003800000 */
[----:B------:R0:W5:Y:S02]  /*2940*/  LDG.E.LTC128B R152, desc[UR36][R6.64+0x84] ;  /* 0x0000842406987981 */ /* 0x000164000c1e1920 */
.L_x_61:
[----:B------:R-:W-:Y:S05]  /*2950*/  BSYNC B1 ;  /* 0x0000000000017941 */ /* 0x000fea0003800000 */
.L_x_60:
[----:B-----5:R-:W-:Y:S01]  /*2960*/  FMUL R12, R152, R155 ;  /* 0x0000009b980c7220 */ /* 0x020fe20000400000 */
[----:B------:R-:W-:Y:S01]  /*2970*/  ISETP.GT.AND P2, PT, R0, 0x8, P2 ;  /* 0x000000080000780c */ /* 0x000fe20001744270 */
[----:B------:R-:W-:Y:S02]  /*2980*/  BSSY B1, `(.L_x_62) ;  /* 0x0000005000017945 */ /* 0x000fe40003800000 */
[----:B------:R-:W-:-:S05]  /*2990*/  FFMA R41, R41, R154, R12 ;  /* 0x0000009a29297223 */ /* 0x000fca000000000c */
[----:B------:R0:W-:Y:S05]  /*29a0*/  @P1 STG.E desc[UR36][R4.64+0x84], R41 ;  /* 0x0000842904001986 */ /* 0x0001ea000c101924 */
[----:B------:R-:W-:Y:S05]  /*29b0*/  @!P2 BRA `(.L_x_63) ;  /* 0x000000000004a947 */ /* 0x000fea0003800000 */
[----:B------:R0:W5:Y:S02]  /*29c0*/  LDG.E.LTC128B R152, desc[UR36][R8.64+0x80] ;  /* 0x0000802408987981 */ /* 0x000164000c1e1920 */
.L_x_63:
[----:B------:R-:W-:Y:S05]  /*29d0*/  BSYNC B1 ;  /* 0x0000000000017941 */ /* 0x000fea0003800000 */
.L_x_62:
        /* <DEDUP_REMOVED lines=8> */
.L_x_65:
[----:B------:R-:W-:Y:S05]  /*2a60*/  BSYNC B1 ;  /* 0x0000000000017941 */ /* 0x000fea0003800000 */
.L_x_64:
        /* <DEDUP_REMOVED lines=8> */
.L_x_67:
[----:B------:R-:W-:Y:S05]  /*2af0*/  BSYNC B1 ;  /* 0x0000000000017941 */ /* 0x000fea0003800000 */
.L_x_66:
[----:B0----5:R-:W-:Y:S01]  /*2b00*/  FMUL R13, R152, R155 ;  /* 0x0000009b980d7220 */ /* 0x021fe20000400000 */
[----:B------:R-:W-:Y:S01]  /*2b10*/  ISETP.GT.AND P0, PT, R0, RZ, P2 ;  /* 0x000000ff0000720c */ /* 0x000fe20001704270 */
[----:B------:R-:W-:Y:S02]  /*2b20*/  BSSY B1, `(.L_x_68) ;  /* 0x0000005000017945 */ /* 0x000fe40003800000 */
[----:B------:R-:W-:-:S05]  /*2b30*/  FFMA R13, R44, R154, R13 ;  /* 0x0000009a2c0d7223 */ /* 0x000fca000000000d */
[----:B------:R0:W-:Y:S05]  /*2b40*/  @P3 STG.E desc[UR36][R4.64+0xa0], R13 ;  /* 0x0000a00d04003986 */ /* 0x0001ea000c101924 */
[----:B------:R-:W-:Y:S05]  /*2b50*/  @!P0 BRA `(.L_x_69) ;  /* 0x0000000000048947 */ /* 0x000fea0003800000 */
[----:B------:R0:W5:Y:S02]  /*2b60*/  LDG.E.LTC128B R152, desc[UR36][R6.64+0xa4] ;  /* 0x0000a42406987981 */ /* 0x000164000c1e1920 */
.L_x_69:
[----:B------:R-:W-:Y:S05]  /*2b70*/  BSYNC B1 ;  /* 0x0000000000017941 */ /* 0x000fea0003800000 */
.L_x_68:
[----:B-----5:R-:W-:Y:S01]  /*2b80*/  FMUL R12, R152, R155 ;  /* 0x0000009b980c7220 */ /* 0x020fe20000400000 */
[----:B------:R-:W-:Y:S01]  /*2b90*/  ISETP.GT.AND P1, PT, R0, 0x8, P1 ;  /* 0x000000080000780c */ /* 0x000fe20000f24270 */
[----:B------:R-:W-:Y:S02]  /*2ba0*/  BSSY B1, `(.L_x_70) ;  /* 0x0000005000017945 */ /* 0x000fe40003800000 */
[----:B------:R-:W-:-:S05]  /*2bb0*/  FFMA R45, R45, R154, R12 ;  /* 0x0000009a2d2d7223 */ /* 0x000fca000000000c */
[----:B------:R0:W-:Y:S05]  /*2bc0*/  @P0 STG.E desc[UR36][R4.64+0xa4], R45 ;  /* 0x0000a42d04000986 */ /* 0x0001ea000c101924 */
[----:B------:R-:W-:Y:S05]  /*2bd0*/  @!P1 BRA `(.L_x_71) ;  /* 0x0000000000049947 */ /* 0x000fea0003800000 */
[----:B------:R0:W5:Y:S02]  /*2be0*/  LDG.E.LTC128B R152, desc[UR36][R8.64+0xa0] ;  /* 0x0000a02408987981 */ /* 0x000164000c1e1920 */
.L_x_71:
[----:B------:R-:W-:Y:S05]  /*2bf0*/  BSYNC B1 ;  /* 0x0000000000017941 */ /* 0x000fea0003800000 */
.L_x_70:
        /* <DEDUP_REMOVED lines=8> */
.L_x_73:
[----:B------:R-:W-:Y:S05]  /*2c80*/  BSYNC B1 ;  /* 0x0000000000017941 */ /* 0x000fea0003800000 */
.L_x_72:
        /* <DEDUP_REMOVED lines=8> */
.L_x_75:
[----:B------:R-:W-:Y:S05]  /*2d10*/  BSYNC B1 ;  /* 0x0000000000017941 */ /* 0x000fea0003800000 */
.L_x_74:
[----:B0----5:R-:W-:Y:S01]  /*2d20*/  FMUL R13, R152, R155 ;  /* 0x0000009b980d7220 */ /* 0x021fe20000400000 */
[----:B------:R-:W-:Y:S01]  /*2d30*/  ISETP.GT.AND P2, PT, R0, RZ, P1 ;  /* 0x000000ff0000720c */ /* 0x000fe20000f44270 */
[----:B------:R-:W-:Y:S02]  /*2d40*/  BSSY B1, `(.L_x_76) ;  /* 0x0000005000017945 */ /* 0x000fe40003800000 */
[----:B------:R-:W-:-:S05]  /*2d50*/  FFMA R13, R48, R154, R13 ;  /* 0x0000009a300d7223 */ /* 0x000fca000000000d */
[----:B------:R0:W-:Y:S05]  /*2d60*/  @P3 STG.E desc[UR36][R4.64+0xc0], R13 ;  /* 0x0000c00d04003986 */ /* 0x0001ea000c101924 */
[----:B------:R-:W-:Y:S05]  /*2d70*/  @!P2 BRA `(.L_x_77) ;  /* 0x000000000004a947 */ /* 0x000fea0003800000 */
[----:B------:R0:W5:Y:S02]  /*2d80*/  LDG.E.LTC128B R152, desc[UR36][R6.64+0xc4] ;  /* 0x0000c42406987981 */ /* 0x000164000c1e1920 */
.L_x_77:
[----:B------:R-:W-:Y:S05]  /*2d90*/  BSYNC B1 ;  /* 0x0000000000017941 */ /* 0x000fea0003800000 */
.L_x_76:
[----:B-----5:R-:W-:Y:S01]  /*2da0*/  FMUL R12, R152, R155 ;  /* 0x0000009b980c7220 */ /* 0x020fe20000400000 */
[----:B------:R-:W-:Y:S01]  /*2db0*/  ISETP.GT.AND P0, PT, R0, 0x8, P0 ;  /* 0x000000080000780c */ /* 0x000fe20000704270 */
[----:B------:R-:W-:Y:S02]  /*2dc0*/  BSSY B1, `(.L_x_78) ;  /* 0x0000005000017945 */ /* 0x000fe40003800000 */
[----:B------:R-:W-:-:S05]  /*2dd0*/  FFMA R49, R49, R154, R12 ;  /* 0x0000009a31317223 */ /* 0x000fca000000000c */
[----:B------:R0:W-:Y:S05]  /*2de0*/  @P2 STG.E desc[UR36][R4.64+0xc4], R49 ;  /* 0x0000c43104002986 */ /* 0x0001ea000c101924 */
[----:B------:R-:W-:Y:S05]  /*2df0*/  @!P0 BRA `(.L_x_79) ;  /* 0x0000000000048947 */ /* 0x000fea0003800000 */
[----:B------:R0:W5:Y:S02]  /*2e00*/  LDG.E.LTC128B R152, desc[UR36][R8.64+0xc0] ;  /* 0x0000c02408987981 */ /* 0x000164000c1e1920 */
.L_x_79:
[----:B------:R-:W-:Y:S05]  /*2e10*/  BSYNC B1 ;  /* 0x0000000000017941 */ /* 0x000fea0003800000 */
.L_x_78:
        /* <DEDUP_REMOVED lines=8> */
.L_x_81:
[----:B------:R-:W-:Y:S05]  /*2ea0*/  BSYNC B1 ;  /* 0x0000000000017941 */ /* 0x000fea0003800000 */
.L_x_80:
        /* <DEDUP_REMOVED lines=8> */
.L_x_83:
[----:B------:R-:W-:Y:S05]  /*2f30*/  BSYNC B1 ;  /* 0x0000000000017941 */ /* 0x000fea0003800000 */
.L_x_82:
[----:B0----5:R-:W-:Y:S01]  /*2f40*/  FMUL R13, R152, R155 ;  /* 0x0000009b980d7220 */ /* 0x021fe20000400000 */
[----:B------:R-:W-:Y:S01]  /*2f50*/  ISETP.GT.AND P1, PT, R0, RZ, P0 ;  /* 0x000000ff0000720c */ /* 0x000fe20000724270 */
[----:B------:R-:W-:Y:S02]  /*2f60*/  BSSY B1, `(.L_x_84) ;  /* 0x0000005000017945 */ /* 0x000fe40003800000 */
[----:B------:R-:W-:-:S05]  /*2f70*/  FFMA R13, R52, R154, R13 ;  /* 0x0000009a340d7223 */ /* 0x000fca000000000d */
[----:B------:R0:W-:Y:S05]  /*2f80*/  @P3 STG.E desc[UR36][R4.64+0xe0], R13 ;  /* 0x0000e00d04003986 */ /* 0x0001ea000c101924 */
[----:B------:R-:W-:Y:S05]  /*2f90*/  @!P1 BRA `(.L_x_85) ;  /* 0x0000000000049947 */ /* 0x000fea0003800000 */
[----:B------:R0:W5:Y:S02]  /*2fa0*/  LDG.E.LTC128B R152, desc[UR36][R6.64+0xe4] ;  /* 0x0000e42406987981 */ /* 0x000164000c1e1920 */
.L_x_85:
[----:B------:R-:W-:Y:S05]  /*2fb0*/  BSYNC B1 ;  /* 0x0000000000017941 */ /* 0x000fea0003800000 */
.L_x_84:
[----:B-----5:R-:W-:Y:S01]  /*2fc0*/  FMUL R12, R152, R155 ;  /* 0x0000009b980c7220 */ /* 0x020fe20000400000 */
[----:B------:R-:W-:Y:S01]  /*2fd0*/  ISETP.GT.AND P2, PT, R0, 0x8, P2 ;  /* 0x000000080000780c */ /* 0x000fe20001744270 */
[----:B------:R-:W-:Y:S02]  /*2fe0*/  BSSY B1, `(.L_x_86) ;  /* 0x0000005000017945 */ /* 0x000fe40003800000 */
[----:B------:R-:W-:-:S05]  /*2ff0*/  FFMA R53, R53, R154, R12 ;  /* 0x0000009a35357223 */ /* 0x000fca000000000c */
[----:B------:R0:W-:Y:S05]  /*3000*/  @P1 STG.E desc[UR36][R4.64+0xe4], R53 ;  /* 0x0000e43504001986 */ /* 0x0001ea000c101924 */
[----:B------:R-:W-:Y:S05]  /*3010*/  @!P2 BRA `(.L_x_87) ;  /* 0x000000000004a947 */ /* 0x000fea0003800000 */
[----:B------:R0:W5:Y:S02]  /*3020*/  LDG.E.LTC128B R152, desc[UR36][R8.64+0xe0] ;  /* 0x0000e02408987981 */ /* 0x000164000c1e1920 */
.L_x_87:
[----:B------:R-:W-:Y:S05]  /*3030*/  BSYNC B1 ;  /* 0x0000000000017941 */ /* 0x000fea0003800000 */
.L_x_86:
        /* <DEDUP_REMOVED lines=8> */
.L_x_89:
[----:B------:R-:W-:Y:S05]  /*30c0*/  BSYNC B1 ;  /* 0x0000000000017941 */ /* 0x000fea0003800000 */
.L_x_88:
        /* <DEDUP_REMOVED lines=8> */
.L_x_91:
[----:B------:R-:W-:Y:S05]  /*3150*/  BSYNC B1 ;  /* 0x0000000000017941 */ /* 0x000fea0003800000 */
.L_x_90:
[----:B0----5:R-:W-:Y:S01]  /*3160*/  FMUL R13, R152, R155 ;  /* 0x0000009b980d7220 */ /* 0x021fe20000400000 */
[----:B------:R-:W-:Y:S01]  /*3170*/  ISETP.GT.AND P0, PT, R0, RZ, P2 ;  /* 0x000000ff0000720c */ /* 0x000fe20001704270 */
[----:B------:R-:W-:Y:S02]  /*3180*/  BSSY B1, `(.L_x_92) ;  /* 0x0000005000017945 */ /* 0x000fe40003800000 */
[----:B------:R-:W-:-:S05]  /*3190*/  FFMA R13, R56, R154, R13 ;  /* 0x0000009a380d7223 */ /* 0x000fca000000000d */
[----:B------:R0:W-:Y:S05]  /*31a0*/  @P3 STG.E desc[UR36][R4.64+0x100], R13 ;  /* 0x0001000d04003986 */ /* 0x0001ea000c101924 */
[----:B------:R-:W-:Y:S05]  /*31b0*/  @!P0 BRA `(.L_x_93) ;  /* 0x0000000000048947 */ /* 0x000fea0003800000 */
[----:B------:R0:W5:Y:S02]  /*31c0*/  LDG.E.LTC128B R152, desc[UR36][R6.64+0x104] ;  /* 0x0001042406987981 */ /* 0x000164000c1e1920 */
.L_x_93:
[----:B------:R-:W-:Y:S05]  /*31d0*/  BSYNC B1 ;  /* 0x0000000000017941 */ /* 0x000fea0003800000 */
.L_x_92:
[----:B-----5:R-:W-:Y:S01]  /*31e0*/  FMUL R12, R152, R155 ;  /* 0x0000009b980c7220 */ /* 0x020fe20000400000 */
[----:B------:R-:W-:Y:S01]  /*31f0*/  ISETP.GT.AND P1, PT, R0, 0x8, P1 ;  /* 0x000000080000780c */ /* 0x000fe20000f24270 */
[----:B------:R-:W-:Y:S02]  /*3200*/  BSSY B1, `(.L_x_94) ;  /* 0x0000005000017945 */ /* 0x000fe40003800000 */
[----:B------:R-:W-:-:S05]  /*3210*/  FFMA R57, R57, R154, R12 ;  /* 0x0000009a39397223 */ /* 0x000fca000000000c */
[----:B------:R0:W-:Y:S05]  /*3220*/  @P0 STG.E desc[UR36][R4.64+0x104], R57 ;  /* 0x0001043904000986 */ /* 0x0001ea000c101924 */
[----:B------:R-:W-:Y:S05]  /*3230*/  @!P1 BRA `(.L_x_95) ;  /* 0x0000000000049947 */ /* 0x000fea0003800000 */
[----:B------:R0:W5:Y:S02]  /*3240*/  LDG.E.LTC128B R152, desc[UR36][R8.64+0x100] ;  /* 0x0001002408987981 */ /* 0x000164000c1e1920 */
.L_x_95:
[----:B------:R-:W-:Y:S05]  /*3250*/  BSYNC B1 ;  /* 0x0000000000017941 */ /* 0x000fea0003800000 */
.L_x_94:
        /* <DEDUP_REMOVED lines=8> */
.L_x_97:
[----:B------:R-:W-:Y:S05]  /*32e0*/  BSYNC B1 ;  /* 0x0000000000017941 */ /* 0x000fea0003800000 */
.L_x_96:
        /* <DEDUP_REMOVED lines=8> */
.L_x_99:
[----:B------:R-:W-:Y:S05]  /*3370*/  BSYNC B1 ;  /* 0x0000000000017941 */ /* 0x000fea0003800000 */
.L_x_98:
[----:B0----5:R-:W-:Y:S01]  /*3380*/  FMUL R13, R152, R155 ;  /* 0x0000009b980d7220 */ /* 0x021fe20000400000 */
[----:B------:R-:W-:Y:S01]  /*3390*/  ISETP.GT.AND P2, PT, R0, RZ, P1 ;  /* 0x000000ff0000720c */ /* 0x000fe20000f44270 */
[----:B------:R-:W-:Y:S02]  /*33a0*/  BSSY B1, `(.L_x_100) ;  /* 0x0000005000017945 */ /* 0x000fe40003800000 */
[----:B------:R-:W-:-:S05]  /*33b0*/  FFMA R13, R60, R154, R13 ;  /* 0x0000009a3c0d7223 */ /* 0x000fca000000000d */
[----:B------:R0:W-:Y:S05]  /*33c0*/  @P3 STG.E desc[UR36][R4.64+0x120], R13 ;  /* 0x0001200d04003986 */ /* 0x0001ea000c101924 */
[----:B------:R-:W-:Y:S05]  /*33d0*/  @!P2 BRA `(.L_x_101) ;  /* 0x000000000004a947 */ /* 0x000fea0003800000 */
[----:B------:R0:W5:Y:S02]  /*33e0*/  LDG.E.LTC128B R152, desc[UR36][R6.64+0x124] ;  /* 0x0001242406987981 */ /* 0x000164000c1e1920 */
.L_x_101:
[----:B------:R-:W-:Y:S05]  /*33f0*/  BSYNC B1 ;  /* 0x0000000000017941 */ /* 0x000fea0003800000 */
.L_x_100:
[----:B-----5:R-:W-:Y:S01]  /*3400*/  FMUL R12, R152, R155 ;  /* 0x0000009b980c7220 */ /* 0x020fe20000400000 */
[----:B------:R-:W-:Y:S01]  /*3410*/  ISETP.GT.AND P0, PT, R0, 0x8, P0 ;  /* 0x000000080000780c */ /* 0x000fe20000704270 */
[----:B------:R-:W-:Y:S02]  /*3420*/  BSSY B1, `(.L_x_102) ;  /* 0x0000005000017945 */ /* 0x000fe40003800000 */
[----:B------:R-:W-:-:S05]  /*3430*/  FFMA R61, R61, R154, R12 ;  /* 0x0000009a3d3d7223 */ /* 0x000fca000000000c */
[----:B------:R0:W-:Y:S05]  /*3440*/  @P2 STG.E desc[UR36][R4.64+0x124], R61 ;  /* 0x0001243d04002986 */ /* 0x0001ea000c101924 */
[----:B------:R-:W-:Y:S05]  /*3450*/  @!P0 BRA `(.L_x_103) ;  /* 0x0000000000048947 */ /* 0x000fea0003800000 */
[----:B------:R0:W5:Y:S02]  /*3460*/  LDG.E.LTC128B R152, desc[UR36][R8.64+0x120] ;  /* 0x0001202408987981 */ /* 0x000164000c1e1920 */
.L_x_103:
[----:B------:R-:W-:Y:S05]  /*3470*/  BSYNC B1 ;  /* 0x0000000000017941 */ /* 0x000fea0003800000 */
.L_x_102:
        /* <DEDUP_REMOVED lines=8> */
.L_x_105:
[----:B------:R-:W-:Y:S05]  /*3500*/  BSYNC B1 ;  /* 0x0000000000017941 */ /* 0x000fea0003800000 */
.L_x_104:
        /* <DEDUP_REMOVED lines=8> */
.L_x_107:
[----:B------:R-:W-:Y:S05]  /*3590*/  BSYNC B1 ;  /* 0x0000000000017941 */ /* 0x000fea0003800000 */
.L_x_106:
[----:B0----5:R-:W-:Y:S01]  /*35a0*/  FMUL R13, R152, R155 ;  /* 0x0000009b980d7220 */ /* 0x021fe20000400000 */
[----:B------:R-:W-:Y:S01]  /*35b0*/  ISETP.GT.AND P1, PT, R0, RZ, P0 ;  /* 0x000000ff0000720c */ /* 0x000fe20000724270 */
[----:B------:R-:W-:Y:S02]  /*35c0*/  BSSY B1, `(.L_x_108) ;  /* 0x0000005000017945 */ /* 0x000fe40003800000 */
[----:B------:R-:W-:-:S05]  /*35d0*/  FFMA R13, R64, R154, R13 ;  /* 0x0000009a400d7223 */ /* 0x000fca000000000d */
[----:B------:R0:W-:Y:S05]  /*35e0*/  @P3 STG.E desc[UR36][R4.64+0x140], R13 ;  /* 0x0001400d04003986 */ /* 0x0001ea000c101924 */
[----:B------:R-:W-:Y:S05]  /*35f0*/  @!P1 BRA `(.L_x_109) ;  /* 0x0000000000049947 */ /* 0x000fea0003800000 */
[----:B------:R0:W5:Y:S02]  /*3600*/  LDG.E.LTC128B R152, desc[UR36][R6.64+0x144] ;  /* 0x0001442406987981 */ /* 0x000164000c1e1920 */
.L_x_109:
[----:B------:R-:W-:Y:S05]  /*3610*/  BSYNC B1 ;  /* 0x0000000000017941 */ /* 0x000fea0003800000 */
.L_x_108:
[----:B-----5:R-:W-:Y:S01]  /*3620*/  FMUL R12, R152, R155 ;  /* 0x0000009b980c7220 */ /* 0x020fe20000400000 */
[----:B------:R-:W-:Y:S01]  /*3630*/  ISETP.GT.AND P2, PT, R0, 0x8, P2 ;  /* 0x000000080000780c */ /* 0x000fe20001744270 */
[----:B------:R-:W-:Y:S02]  /*3640*/  BSSY B1, `(.L_x_110) ;  /* 0x0000005000017945 */ /* 0x000fe40003800000 */
[----:B------:R-:W-:-:S05]  /*3650*/  FFMA R65, R65, R154, R12 ;  /* 0x0000009a41417223 */ /* 0x000fca000000000c */
[----:B------:R0:W-:Y:S05]  /*3660*/  @P1 STG.E desc[UR36][R4.64+0x144], R65 ;  /* 0x0001444104001986 */ /* 0x0001ea000c101924 */
[----:B------:R-:W-:Y:S05]  /*3670*/  @!P2 BRA `(.L_x_111) ;  /* 0x000000000004a947 */ /* 0x000fea0003800000 */
[----:B------:R0:W5:Y:S02]  /*3680*/  LDG.E.LTC128B R152, desc[UR36][R8.64+0x140] ;  /* 0x0001402408987981 */ /* 0x000164000c1e1920 */
.L_x_111:
[----:B------:R-:W-:Y:S05]  /*3690*/  BSYNC B1 ;  /* 0x0000000000017941 */ /* 0x000fea0003800000 */
.L_x_110:
        /* <DEDUP_REMOVED lines=8> */
.L_x_113:
[----:B------:R-:W-:Y:S05]  /*3720*/  BSYNC B1 ;  /* 0x0000000000017941 */ /* 0x000fea0003800000 */
.L_x_112:
        /* <DEDUP_REMOVED lines=8> */
.L_x_115:
[----:B------:R-:W-:Y:S05]  /*37b0*/  BSYNC B1 ;  /* 0x0000000000017941 */ /* 0x000fea0003800000 */
.L_x_114:
[----:B0----5:R-:W-:Y:S01]  /*37c0*/  FMUL R13, R152, R155 ;  /* 0x0000009b980d7220 */ /* 0x021fe20000400000 */
[----:B------:R-:W-:Y:S01]  /*37d0*/  ISETP.GT.AND P0, PT, R0, RZ, P2 ;  /* 0x000000ff0000720c */ /* 0x000fe20001704270 */
[----:B------:R-:W-:Y:S02]  /*37e0*/  BSSY B1, `(.L_x_116) ;  /* 0x0000005000017945 */ /* 0x000fe40003800000 */
[----:B------:R-:W-:-:S05]  /*37f0*/  FFMA R13, R68, R154, R13 ;  /* 0x0000009a440d7223 */ /* 0x000fca000000000d */
[----:B------:R0:W-:Y:S05]  /*3800*/  @P3 STG.E desc[UR36][R4.64+0x160], R13 ;  /* 0x0001600d04003986 */ /* 0x0001ea000c101924 */
[----:B------:R-:W-:Y:S05]  /*3810*/  @!P0 BRA `(.L_x_117) ;  /* 0x0000000000048947 */ /* 0x000fea0003800000 */
[----:B------:R0:W5:Y:S02]  /*3820*/  LDG.E.LTC128B R152, desc[UR36][R6.64+0x164] ;  /* 0x0001642406987981 */ /* 0x000164000c1e1920 */
.L_x_117:
[----:B------:R-:W-:Y:S05]  /*3830*/  BSYNC B1 ;  /* 0x0000000000017941 */ /* 0x000fea0003800000 */
.L_x_116:
[----:B-----5:R-:W-:Y:S01]  /*3840*/  FMUL R12, R152, R155 ;  /* 0x0000009b980c7220 */ /* 0x020fe20000400000 */
[----:B------:R-:W-:Y:S01]  /*3850*/  ISETP.GT.AND P1, PT, R0, 0x8, P1 ;  /* 0x000000080000780c */ /* 0x000fe20000f24270 */
[----:B------:R-:W-:Y:S02]  /*3860*/  BSSY B1, `(.L_x_118) ;  /* 0x0000005000017945 */ /* 0x000fe40003800000 */
[----:B------:R-:W-:-:S05]  /*3870*/  FFMA R69, R69, R154, R12 ;  /* 0x0000009a45457223 */ /* 0x000fca000000000c */
[----:B------:R0:W-:Y:S05]  /*3880*/  @P0 STG.E desc[UR36][R4.64+0x164], R69 ;  /* 0x0001644504000986 */ /* 0x0001ea000c101924 */
[----:B------:R-:W-:Y:S05]  /*3890*/  @!P1 BRA `(.L_x_119) ;  /* 0x0000000000049947 */ /* 0x000fea0003800000 */
[----:B------:R0:W5:Y:S02]  /*38a0*/  LDG.E.LTC128B R152, desc[UR36][R8.64+0x160] ;  /* 0x0001602408987981 */ /* 0x000164000c1e1920 */
.L_x_119:
[----:B------:R-:W-:Y:S05]  /*38b0*/  BSYNC B1 ;  /* 0x0000000000017941 */ /* 0x000fea0003800000 */
.L_x_118:
        /* <DEDUP_REMOVED lines=8> */
.L_x_121:
[----:B------:R-:W-:Y:S05]  /*3940*/  BSYNC B1 ;  /* 0x0000000000017941 */ /* 0x000fea0003800000 */
.L_x_120:
        /* <DEDUP_REMOVED lines=8> */
.L_x_123:
[----:B------:R-:W-:Y:S05]  /*39d0*/  BSYNC B1 ;  /* 0x0000000000017941 */ /* 0x000fea0003800000 */
.L_x_122:
[----:B0----5:R-:W-:Y:S01]  /*39e0*/  FMUL R13, R152, R155 ;  /* 0x0000009b980d7220 */ /* 0x021fe20000400000 */
[----:B------:R-:W-:Y:S01]  /*39f0*/  ISETP.GT.AND P2, PT, R0, RZ, P1 ;  /* 0x000000ff0000720c */ /* 0x000fe20000f44270 */
[----:B------:R-:W-:Y:S02]  /*3a00*/  BSSY B1, `(.L_x_124) ;  /* 0x0000005000017945 */ /* 0x000fe40003800000 */
[----:B------:R-:W-:-:S05]  /*3a10*/  FFMA R13, R72, R154, R13 ;  /* 0x0000009a480d7223 */ /* 0x000fca000000000d */
[----:B------:R0:W-:Y:S05]  /*3a20*/  @P3 STG.E desc[UR36][R4.64+0x180], R13 ;  /* 0x0001800d04003986 */ /* 0x0001ea000c101924 */
[----:B------:R-:W-:Y:S05]  /*3a30*/  @!P2 BRA `(.L_x_125) ;  /* 0x000000000004a947 */ /* 0x000fea0003800000 */
[----:B------:R0:W5:Y:S02]  /*3a40*/  LDG.E.LTC128B R152, desc[UR36][R6.64+0x184] ;  /* 0x0001842406987981 */ /* 0x000164000c1e1920 */
.L_x_125:
[----:B------:R-:W-:Y:S05]  /*3a50*/  BSYNC B1 ;  /* 0x0000000000017941 */ /* 0x000fea0003800000 */
.L_x_124:
[----:B-----5:R-:W-:Y:S01]  /*3a60*/  FMUL R12, R152, R155 ;  /* 0x0000009b980c7220 */ /* 0x020fe20000400000 */
[----:B------:R-:W-:Y:S01]  /*3a70*/  ISETP.GT.AND P0, PT, R0, 0x8, P0 ;  /* 0x000000080000780c */ /* 0x000fe20000704270 */
[----:B------:R-:W-:Y:S02]  /*3a80*/  BSSY B1, `(.L_x_126) ;  /* 0x0000005000017945 */ /* 0x000fe40003800000 */
[----:B------:R-:W-:-:S05]  /*3a90*/  FFMA R73, R73, R154, R12 ;  /* 0x0000009a49497223 */ /* 0x000fca000000000c */
[----:B------:R0:W-:Y:S05]  /*3aa0*/  @P2 STG.E desc[UR36][R4.64+0x184], R73 ;  /* 0x0001844904002986 */ /* 0x0001ea000c101924 */
[----:B------:R-:W-:Y:S05]  /*3ab0*/  @!P0 BRA `(.L_x_127) ;  /* 0x0000000000048947 */ /* 0x000fea0003800000 */
[----:B------:R0:W5:Y:S02]  /*3ac0*/  LDG.E.LTC128B R152, desc[UR36][R8.64+0x180] ;  /* 0x0001802408987981 */ /* 0x000164000c1e1920 */
.L_x_127:
[----:B------:R-:W-:Y:S05]  /*3ad0*/  BSYNC B1 ;  /* 0x0000000000017941 */ /* 0x000fea0003800000 */
.L_x_126:
        /* <DEDUP_REMOVED lines=8> */
.L_x_129:
[----:B------:R-:W-:Y:S05]  /*3b60*/  BSYNC B1 ;  /* 0x0000000000017941 */ /* 0x000fea0003800000 */
.L_x_128:
        /* <DEDUP_REMOVED lines=8> */
.L_x_131:
[----:B------:R-:W-:Y:S05]  /*3bf0*/  BSYNC B1 ;  /* 0x0000000000017941 */ /* 0x000fea0003800000 */
.L_x_130:
[----:B0----5:R-:W-:Y:S01]  /*3c00*/  FMUL R13, R152, R155 ;  /* 0x0000009b980d7220 */ /* 0x021fe20000400000 */
[----:B------:R-:W-:Y:S01]  /*3c10*/  ISETP.GT.AND P1, PT, R0, RZ, P0 ;  /* 0x000000ff0000720c */ /* 0x000fe20000724270 */
[----:B------:R-:W-:Y:S02]  /*3c20*/  BSSY B1, `(.L_x_132) ;  /* 0x0000005000017945 */ /* 0x000fe40003800000 */
[----:B------:R-:W-:-:S05]  /*3c30*/  FFMA R13, R76, R154, R13 ;  /* 0x0000009a4c0d7223 */ /* 0x000fca000000000d */
[----:B------:R0:W-:Y:S05]  /*3c40*/  @P3 STG.E desc[UR36][R4.64+0x1a0], R13 ;  /* 0x0001a00d04003986 */ /* 0x0001ea000c101924 */
[----:B------:R-:W-:Y:S05]  /*3c50*/  @!P1 BRA `(.L_x_133) ;  /* 0x0000000000049947 */ /* 0x000fea0003800000 */
[----:B------:R0:W5:Y:S02]  /*3c60*/  LDG.E.LTC128B R152, desc[UR36][R6.64+0x1a4] ;  /* 0x0001a42406987981 */ /* 0x000164000c1e1920 */
.L_x_133:
[----:B------:R-:W-:Y:S05]  /*3c70*/  BSYNC B1 ;  /* 0x0000000000017941 */ /* 0x000fea0003800000 */
.L_x_132:
[----:B-----5:R-:W-:Y:S01]  /*3c80*/  FMUL R12, R152, R155 ;  /* 0x0000009b980c7220 */ /* 0x020fe20000400000 */
[----:B------:R-:W-:Y:S01]  /*3c90*/  ISETP.GT.AND P2, PT, R0, 0x8, P2 ;  /* 0x000000080000780c */ /* 0x000fe20001744270 */
[----:B------:R-:W-:Y:S02]  /*3ca0*/  BSSY B1, `(.L_x_134) ;  /* 0x0000005000017945 */ /* 0x000fe40003800000 */
[----:B------:R-:W-:-:S05]  /*3cb0*/  FFMA R77, R77, R154, R12 ;  /* 0x0000009a4d4d7223 */ /* 0x000fca000000000c */
[----:B------:R0:W-:Y:S05]  /*3cc0*/  @P1 STG.E desc[UR36][R4.64+0x1a4], R77 ;  /* 0x0001a44d04001986 */ /* 0x0001ea000c101924 */
[----:B------:R-:W-:Y:S05]  /*3cd0*/  @!P2 BRA `(.L_x_135) ;  /* 0x000000000004a947 */ /* 0x000fea0003800000 */
[----:B------:R0:W5:Y:S02]  /*3ce0*/  LDG.E.LTC128B R152, desc[UR36][R8.64+0x1a0] ;  /* 0x0001a02408987981 */ /* 0x000164000c1e1920 */
.L_x_135:
[----:B------:R-:W-:Y:S05]  /*3cf0*/  BSYNC B1 ;  /* 0x0000000000017941 */ /* 0x000fea0003800000 */
.L_x_134:
        /* <DEDUP_REMOVED lines=8> */
.L_x_137:
[----:B------:R-:W-:Y:S05]  /*3d80*/  BSYNC B1 ;  /* 0x0000000000017941 */ /* 0x000fea0003800000 */
.L_x_136:
        /* <DEDUP_REMOVED lines=8> */
.L_x_139:
[----:B------:R-:W-:Y:S05]  /*3e10*/  BSYNC B1 ;  /* 0x0000000000017941 */ /* 0x000fea0003800000 */
.L_x_138:
[----:B0----5:R-:W-:Y:S01]  /*3e20*/  FMUL R13, R152, R155 ;  /* 0x0000009b980d7220 */ /* 0x021fe20000400000 */
[----:B------:R-:W-:Y:S01]  /*3e30*/  ISETP.GT.AND P0, PT, R0, RZ, P2 ;  /* 0x000000ff0000720c */ /* 0x000fe20001704270 */
[----:B------:R-:W-:Y:S02]  /*3e40*/  BSSY B1, `(.L_x_140) ;  /* 0x0000005000017945 */ /* 0x000fe40003800000 */
[----:B------:R-:W-:-:S05]  /*3e50*/  FFMA R13, R80, R154, R13 ;  /* 0x0000009a500d7223 */ /* 0x000fca000000000d */
[----:B------:R0:W-:Y:S05]  /*3e60*/  @P3 STG.E desc[UR36][R4.64+0x1c0], R13 ;  /* 0x0001c00d04003986 */ /* 0x0001ea000c101924 */
[----:B------:R-:W-:Y:S05]  /*3e70*/  @!P0 BRA `(.L_x_141) ;  /* 0x0000000000048947 */ /* 0x000fea0003800000 */
[----:B------:R0:W5:Y:S02]  /*3e80*/  LDG.E.LTC128B R152, desc[UR36][R6.64+0x1c4] ;  /* 0x0001c42406987981 */ /* 0x000164000c1e1920 */
.L_x_141:
[----:B------:R-:W-:Y:S05]  /*3e90*/  BSYNC B1 ;  /* 0x0000000000017941 */ /* 0x000fea0003800000 */
.L_x_140:
[----:B-----5:R-:W-:Y:S01]  /*3ea0*/  FMUL R12, R152, R155 ;  /* 0x0000009b980c7220 */ /* 0x020fe20000400000 */
[----:B------:R-:W-:Y:S01]  /*3eb0*/  ISETP.GT.AND P1, PT, R0, 0x8, P1 ;  /* 0x000000080000780c */ /* 0x000fe20000f24270 */
[----:B------:R-:W-:Y:S02]  /*3ec0*/  BSSY B1, `(.L_x_142) ;  /* 0x0000005000017945 */ /* 0x000fe40003800000 */
[----:B------:R-:W-:-:S05]  /*3ed0*/  FFMA R81, R81, R154, R12 ;  /* 0x0000009a51517223 */ /* 0x000fca000000000c */
[----:B------:R0:W-:Y:S05]  /*3ee0*/  @P0 STG.E desc[UR36][R4.64+0x1c4], R81 ;  /* 0x0001c45104000986 */ /* 0x0001ea000c101924 */
[----:B------:R-:W-:Y:S05]  /*3ef0*/  @!P1 BRA `(.L_x_143) ;  /* 0x0000000000049947 */ /* 0x000fea0003800000 */
[----:B------:R0:W5:Y:S02]  /*3f00*/  LDG.E.LTC128B R152, desc[UR36][R8.64+0x1c0] ;  /* 0x0001c02408987981 */ /* 0x000164000c1e1920 */
.L_x_143:
[----:B------:R-:W-:Y:S05]  /*3f10*/  BSYNC B1 ;  /* 0x0000000000017941 */ /* 0x000fea0003800000 */
.L_x_142:
        /* <DEDUP_REMOVED lines=8> */
.L_x_145:
[----:B------:R-:W-:Y:S05]  /*3fa0*/  BSYNC B1 ;  /* 0x0000000000017941 */ /* 0x000fea0003800000 */
.L_x_144:
        /* <DEDUP_REMOVED lines=8> */
.L_x_147:
[----:B------:R-:W-:Y:S05]  /*4030*/  BSYNC B1 ;  /* 0x0000000000017941 */ /* 0x000fea0003800000 */
.L_x_146:
[----:B0----5:R-:W-:Y:S01]  /*4040*/  FMUL R13, R152, R155 ;  /* 0x0000009b980d7220 */ /* 0x021fe20000400000 */
[----:B------:R-:W-:Y:S01]  /*4050*/  ISETP.GT.AND P2, PT, R0, RZ, P1 ;  /* 0x000000ff0000720c */ /* 0x000fe20000f44270 */
[----:B------:R-:W-:Y:S02]  /*4060*/  BSSY B1, `(.L_x_148) ;  /* 0x0000005000017945 */ /* 0x000fe40003800000 */
[----:B------:R-:W-:-:S05]  /*4070*/  FFMA R13, R84, R154, R13 ;  /* 0x0000009a540d7223 */ /* 0x000fca000000000d */
[----:B------:R0:W-:Y:S05]  /*4080*/  @P3 STG.E desc[UR36][R4.64+0x1e0], R13 ;  /* 0x0001e00d04003986 */ /* 0x0001ea000c101924 */
[----:B------:R-:W-:Y:S05]  /*4090*/  @!P2 BRA `(.L_x_149) ;  /* 0x000000000004a947 */ /* 0x000fea0003800000 */
[----:B------:R0:W5:Y:S02]  /*40a0*/  LDG.E.LTC128B R152, desc[UR36][R6.64+0x1e4] ;  /* 0x0001e42406987981 */ /* 0x000164000c1e1920 */
.L_x_149:
[----:B------:R-:W-:Y:S05]  /*40b0*/  BSYNC B1 ;  /* 0x0000000000017941 */ /* 0x000fea0003800000 */
.L_x_148:
[----:B-----5:R-:W-:Y:S01]  /*40c0*/  FMUL R12, R152, R155 ;  /* 0x0000009b980c7220 */ /* 0x020fe20000400000 */
[----:B------:R-:W-:Y:S01]  /*40d0*/  ISETP.GT.AND P0, PT, R0, 0x8, P0 ;  /* 0x000000080000780c */ /* 0x000fe20000704270 */
[----:B------:R-:W-:Y:S02]  /*40e0*/  BSSY B1, `(.L_x_150) ;  /* 0x0000005000017945 */ /* 0x000fe40003800000 */
[----:B------:R-:W-:-:S05]  /*40f0*/  FFMA R85, R85, R154, R12 ;  /* 0x0000009a55557223 */ /* 0x000fca000000000c */
[----:B------:R0:W-:Y:S05]  /*4100*/  @P2 STG.E desc[UR36][R4.64+0x1e4], R85 ;  /* 0x0001e45504002986 */ /* 0x0001ea000c101924 */
[----:B------:R-:W-:Y:S05]  /*4110*/  @!P0 BRA `(.L_x_151) ;  /* 0x0000000000048947 */ /* 0x000fea0003800000 */
[----:B------:R0:W5:Y:S02]  /*4120*/  LDG.E.LTC128B R152, desc[UR36][R8.64+0x1e0] ;  /* 0x0001e02408987981 */ /* 0x000164000c1e1920 */
.L_x_151:
[----:B------:R-:W-:Y:S05]  /*4130*/  BSYNC B1 ;  /* 0x0000000000017941 */ /* 0x000fea0003800000 */
.L_x_150:
        /* <DEDUP_REMOVED lines=8> */
.L_x_153:
[----:B------:R-:W-:Y:S05]  /*41c0*/  BSYNC B1 ;  /* 0x0000000000017941 */ /* 0x000fea0003800000 */
.L_x_152:
        /* <DEDUP_REMOVED lines=8> */
.L_x_155:
[----:B------:R-:W-:Y:S05]  /*4250*/  BSYNC B1 ;  /* 0x0000000000017941 */ /* 0x000fea0003800000 */
.L_x_154:
[----:B0----5:R-:W-:Y:S01]  /*4260*/  FMUL R13, R152, R155 ;  /* 0x0000009b980d7220 */ /* 0x021fe20000400000 */
[----:B------:R-:W-:Y:S01]  /*4270*/  ISETP.GT.AND P1, PT, R0, RZ, P0 ;  /* 0x000000ff0000720c */ /* 0x000fe20000724270 */
[----:B------:R-:W-:Y:S02]  /*4280*/  BSSY B1, `(.L_x_156) ;  /* 0x0000005000017945 */ /* 0x000fe40003800000 */
[----:B------:R-:W-:-:S05]  /*4290*/  FFMA R13, R88, R154, R13 ;  /* 0x0000009a580d7223 */ /* 0x000fca000000000d */
[----:B------:R0:W-:Y:S05]  /*42a0*/  @P3 STG.E desc[UR36][R4.64+0x200], R13 ;  /* 0x0002000d04003986 */ /* 0x0001ea000c101924 */
[----:B------:R-:W-:Y:S05]  /*42b0*/  @!P1 BRA `(.L_x_157) ;  /* 0x0000000000049947 */ /* 0x000fea0003800000 */
[----:B------:R0:W5:Y:S02]  /*42c0*/  LDG.E.LTC128B R152, desc[UR36][R6.64+0x204] ;  /* 0x0002042406987981 */ /* 0x000164000c1e1920 */
.L_x_157:
[----:B------:R-:W-:Y:S05]  /*42d0*/  BSYNC B1 ;  /* 0x0000000000017941 */ /* 0x000fea0003800000 */
.L_x_156:
[----:B-----5:R-:W-:Y:S01]  /*42e0*/  FMUL R12, R152, R155 ;  /* 0x0000009b980c7220 */ /* 0x020fe20000400000 */
[----:B------:R-:W-:Y:S01]  /*42f0*/  ISETP.GT.AND P2, PT, R0, 0x8, P2 ;  /* 0x000000080000780c */ /* 0x000fe20001744270 */
[----:B------:R-:W-:Y:S02]  /*4300*/  BSSY B1, `(.L_x_158) ;  /* 0x0000005000017945 */ /* 0x000fe40003800000 */
[----:B------:R-:W-:-:S05]  /*4310*/  FFMA R89, R89, R154, R12 ;  /* 0x0000009a59597223 */ /* 0x000fca000000000c */
[----:B------:R0:W-:Y:S05]  /*4320*/  @P1 STG.E desc[UR36][R4.64+0x204], R89 ;  /* 0x0002045904001986 */ /* 0x0001ea000c101924 */
[----:B------:R-:W-:Y:S05]  /*4330*/  @!P2 BRA `(.L_x_159) ;  /* 0x000000000004a947 */ /* 0x000fea0003800000 */
[----:B------:R0:W5:Y:S02]  /*4340*/  LDG.E.LTC128B R152, desc[UR36][R8.64+0x200] ;  /* 0x0002002408987981 */ /* 0x000164000c1e1920 */
.L_x_159:
[----:B------:R-:W-:Y:S05]  /*4350*/  BSYNC B1 ;  /* 0x0000000000017941 */ /* 0x000fea0003800000 */
.L_x_158:
        /* <DEDUP_REMOVED lines=8> */
.L_x_161:
[----:B------:R-:W-:Y:S05]  /*43e0*/  BSYNC B1 ;  /* 0x0000000000017941 */ /* 0x000fea0003800000 */
.L_x_160:
        /* <DEDUP_REMOVED lines=8> */
.L_x_163:
[----:B------:R-:W-:Y:S05]  /*4470*/  BSYNC B1 ;  /* 0x0000000000017941 */ /* 0x000fea0003800000 */
.L_x_162:
[----:B0----5:R-:W-:Y:S01]  /*4480*/  FMUL R13, R152, R155 ;  /* 0x0000009b980d7220 */ /* 0x021fe20000400000 */
[----:B------:R-:W-:Y:S01]  /*4490*/  ISETP.GT.AND P0, PT, R0, RZ, P2 ;  /* 0x000000ff0000720c */ /* 0x000fe20001704270 */
[----:B------:R-:W-:Y:S02]  /*44a0*/  BSSY B1, `(.L_x_164) ;  /* 0x0000005000017945 */ /* 0x000fe40003800000 */
[----:B------:R-:W-:-:S05]  /*44b0*/  FFMA R13, R92, R154, R13 ;  /* 0x0000009a5c0d7223 */ /* 0x000fca000000000d */
[----:B------:R0:W-:Y:S05]  /*44c0*/  @P3 STG.E desc[UR36][R4.64+0x220], R13 ;  /* 0x0002200d04003986 */ /* 0x0001ea000c101924 */
[----:B------:R-:W-:Y:S05]  /*44d0*/  @!P0 BRA `(.L_x_165) ;  /* 0x0000000000048947 */ /* 0x000fea0003800000 */
[----:B------:R0:W5:Y:S02]  /*44e0*/  LDG.E.LTC128B R152, desc[UR36][R6.64+0x224] ;  /* 0x0002242406987981 */ /* 0x000164000c1e1920 */
.L_x_165:
[----:B------:R-:W-:Y:S05]  /*44f0*/  BSYNC B1 ;  /* 0x0000000000017941 */ /* 0x000fea0003800000 */
.L_x_164:
[----:B-----5:R-:W-:Y:S01]  /*4500*/  FMUL R12, R152, R155 ;  /* 0x0000009b980c7220 */ /* 0x020fe20000400000 */
[----:B------:R-:W-:Y:S01]  /*4510*/  ISETP.GT.AND P1, PT, R0, 0x8, P1 ;  /* 0x000000080000780c */ /* 0x000fe20000f24270 */
[----:B------:R-:W-:Y:S02]  /*4520*/  BSSY B1, `(.L_x_166) ;  /* 0x0000005000017945 */ /* 0x000fe40003800000 */
[----:B------:R-:W-:-:S05]  /*4530*/  FFMA R93, R93, R154, R12 ;  /* 0x0000009a5d5d7223 */ /* 0x000fca000000000c */
[----:B------:R0:W-:Y:S05]  /*4540*/  @P0 STG.E desc[UR36][R4.64+0x224], R93 ;  /* 0x0002245d04000986 */ /* 0x0001ea000c101924 */
[----:B------:R-:W-:Y:S05]  /*4550*/  @!P1 BRA `(.L_x_167) ;  /* 0x0000000000049947 */ /* 0x000fea0003800000 */
[----:B------:R0:W5:Y:S02]  /*4560*/  LDG.E.LTC128B R152, desc[UR36][R8.64+0x220] ;  /* 0x0002202408987981 */ /* 0x000164000c1e1920 */
.L_x_167:
[----:B------:R-:W-:Y:S05]  /*4570*/  BSYNC B1 ;  /* 0x0000000000017941 */ /* 0x000fea0003800000 */
.L_x_166:
        /* <DEDUP_REMOVED lines=8> */
.L_x_169:
[----:B------:R-:W-:Y:S05]  /*4600*/  BSYNC B1 ;  /* 0x0000000000017941 */ /* 0x000fea0003800000 */
.L_x_168:
        /* <DEDUP_REMOVED lines=8> */
.L_x_171:
[----:B------:R-:W-:Y:S05]  /*4690*/  BSYNC B1 ;  /* 0x0000000000017941 */ /* 0x000fea0003800000 */
.L_x_170:
[----:B0----5:R-:W-:Y:S01]  /*46a0*/  FMUL R13, R152, R155 ;  /* 0x0000009b980d7220 */ /* 0x021fe20000400000 */
[----:B------:R-:W-:Y:S01]  /*46b0*/  ISETP.GT.AND P2, PT, R0, RZ, P1 ;  /* 0x000000ff0000720c */ /* 0x000fe20000f44270 */
[----:B------:R-:W-:Y:S02]  /*46c0*/  BSSY B1, `(.L_x_172) ;  /* 0x0000005000017945 */ /* 0x000fe40003800000 */
[----:B------:R-:W-:-:S05]  /*46d0*/  FFMA R13, R96, R154, R13 ;  /* 0x0000009a600d7223 */ /* 0x000fca000000000d */
[----:B------:R0:W-:Y:S05]  /*46e0*/  @P3 STG.E desc[UR36][R4.64+0x240], R13 ;  /* 0x0002400d04003986 */ /* 0x0001ea000c101924 */
[----:B------:R-:W-:Y:S05]  /*46f0*/  @!P2 BRA `(.L_x_173) ;  /* 0x000000000004a947 */ /* 0x000fea0003800000 */
[----:B------:R0:W5:Y:S02]  /*4700*/  LDG.E.LTC128B R152, desc[UR36][R6.64+0x244] ;  /* 0x0002442406987981 */ /* 0x000164000c1e1920 */
.L_x_173:
[----:B------:R-:W-:Y:S05]  /*4710*/  BSYNC B1 ;  /* 0x0000000000017941 */ /* 0x000fea0003800000 */
.L_x_172:
[----:B-----5:R-:W-:Y:S01]  /*4720*/  FMUL R12, R152, R155 ;  /* 0x0000009b980c7220 */ /* 0x020fe20000400000 */
[----:B------:R-:W-:Y:S01]  /*4730*/  ISETP.GT.AND P0, PT, R0, 0x8, P0 ;  /* 0x000000080000780c */ /* 0x000fe20000704270 */
[----:B------:R-:W-:Y:S02]  /*4740*/  BSSY B1, `(.L_x_174) ;  /* 0x0000005000017945 */ /* 0x000fe40003800000 */
[----:B------:R-:W-:-:S05]  /*4750*/  FFMA R97, R97, R154, R12 ;  /* 0x0000009a61617223 */ /* 0x000fca000000000c */
[----:B------:R0:W-:Y:S05]  /*4760*/  @P2 STG.E desc[UR36][R4.64+0x244], R97 ;  /* 0x0002446104002986 */ /* 0x0001ea000c101924 */
[----:B------:R-:W-:Y:S05]  /*4770*/  @!P0 BRA `(.L_x_175) ;  /* 0x0000000000048947 */ /* 0x000fea0003800000 */
[----:B------:R0:W5:Y:S02]  /*4780*/  LDG.E.LTC128B R152, desc[UR36][R8.64+0x240] ;  /* 0x0002402408987981 */ /* 0x000164000c1e1920 */
.L_x_175:
[----:B------:R-:W-:Y:S05]  /*4790*/  BSYNC B1 ;  /* 0x0000000000017941 */ /* 0x000fea0003800000 */
.L_x_174:
        /* <DEDUP_REMOVED lines=8> */
.L_x_177:
[----:B------:R-:W-:Y:S05]  /*4820*/  BSYNC B1 ;  /* 0x0000000000017941 */ /* 0x000fea0003800000 */
.L_x_176:
        /* <DEDUP_REMOVED lines=8> */
.L_x_179:
[----:B------:R-:W-:Y:S05]  /*48b0*/  BSYNC B1 ;  /* 0x0000000000017941 */ /* 0x000fea0003800000 */
.L_x_178:
[----:B0----5:R-:W-:Y:S01]  /*48c0*/  FMUL R13, R152, R155 ;  /* 0x0000009b980d7220 */ /* 0x021fe20000400000 */
[----:B------:R-:W-:Y:S01]  /*48d0*/  ISETP.GT.AND P1, PT, R0, RZ, P0 ;  /* 0x000000ff0000720c */ /* 0x000fe20000724270 */
[----:B------:R-:W-:Y:S02]  /*48e0*/  BSSY B1, `(.L_x_180) ;  /* 0x0000005000017945 */ /* 0x000fe40003800000 */
[----:B------:R-:W-:-:S05]  /*48f0*/  FFMA R13, R100, R154, R13 ;  /* 0x0000009a640d7223 */ /* 0x000fca000000000d */
[----:B------:R0:W-:Y:S05]  /*4900*/  @P3 STG.E desc[UR36][R4.64+0x260], R13 ;  /* 0x0002600d04003986 */ /* 0x0001ea000c101924 */
[----:B------:R-:W-:Y:S05]  /*4910*/  @!P1 BRA `(.L_x_181) ;  /* 0x0000000000049947 */ /* 0x000fea0003800000 */
[----:B------:R0:W5:Y:S02]  /*4920*/  LDG.E.LTC128B R152, desc[UR36][R6.64+0x264] ;  /* 0x0002642406987981 */ /* 0x000164000c1e1920 */
.L_x_181:
[----:B------:R-:W-:Y:S05]  /*4930*/  BSYNC B1 ;  /* 0x0000000000017941 */ /* 0x000fea0003800000 */
.L_x_180:
[----:B-----5:R-:W-:Y:S01]  /*4940*/  FMUL R12, R152, R155 ;  /* 0x0000009b980c7220 */ /* 0x020fe20000400000 */
[----:B------:R-:W-:Y:S01]  /*4950*/  ISETP.GT.AND P2, PT, R0, 0x8, P2 ;  /* 0x000000080000780c */ /* 0x000fe20001744270 */
[----:B------:R-:W-:Y:S02]  /*4960*/  BSSY B1, `(.L_x_182) ;  /* 0x0000005000017945 */ /* 0x000fe40003800000 */
[----:B------:R-:W-:-:S05]  /*4970*/  FFMA R101, R101, R154, R12 ;  /* 0x0000009a65657223 */ /* 0x000fca000000000c */
[----:B------:R0:W-:Y:S05]  /*4980*/  @P1 STG.E desc[UR36][R4.64+0x264], R101 ;  /* 0x0002646504001986 */ /* 0x0001ea000c101924 */
[----:B------:R-:W-:Y:S05]  /*4990*/  @!P2 BRA `(.L_x_183) ;  /* 0x000000000004a947 */ /* 0x000fea0003800000 */
[----:B------:R0:W5:Y:S02]  /*49a0*/  LDG.E.LTC128B R152, desc[UR36][R8.64+0x260] ;  /* 0x0002602408987981 */ /* 0x000164000c1e1920 */
.L_x_183:
[----:B------:R-:W-:Y:S05]  /*49b0*/  BSYNC B1 ;  /* 0x0000000000017941 */ /* 0x000fea0003800000 */
.L_x_182:
        /* <DEDUP_REMOVED lines=8> */
.L_x_185:
[----:B------:R-:W-:Y:S05]  /*4a40*/  BSYNC B1 ;  /* 0x0000000000017941 */ /* 0x000fea0003800000 */
.L_x_184:
        /* <DEDUP_REMOVED lines=8> */
.L_x_187:
[----:B------:R-:W-:Y:S05]  /*4ad0*/  BSYNC B1 ;  /* 0x0000000000017941 */ /* 0x000fea0003800000 */
.L_x_186:
[----:B0----5:R-:W-:Y:S01]  /*4ae0*/  FMUL R13, R152, R155 ;  /* 0x0000009b980d7220 */ /* 0x021fe20000400000 */
[----:B------:R-:W-:Y:S01]  /*4af0*/  ISETP.GT.AND P0, PT, R0, RZ, P2 ;  /* 0x000000ff0000720c */ /* 0x000fe20001704270 */
[----:B------:R-:W-:Y:S02]  /*4b00*/  BSSY B1, `(.L_x_188) ;  /* 0x0000005000017945 */ /* 0x000fe40003800000 */
[----:B------:R-:W-:-:S05]  /*4b10*/  FFMA R13, R104, R154, R13 ;  /* 0x0000009a680d7223 */ /* 0x000fca000000000d */
[----:B------:R0:W-:Y:S05]  /*4b20*/  @P3 STG.E desc[UR36][R4.64+0x280], R13 ;  /* 0x0002800d04003986 */ /* 0x0001ea000c101924 */
[----:B------:R-:W-:Y:S05]  /*4b30*/  @!P0 BRA `(.L_x_189) ;  /* 0x0000000000048947 */ /* 0x000fea0003800000 */
[----:B------:R0:W5:Y:S02]  /*4b40*/  LDG.E.LTC128B R152, desc[UR36][R6.64+0x284] ;  /* 0x0002842406987981 */ /* 0x000164000c1e1920 */
.L_x_189:
[----:B------:R-:W-:Y:S05]  /*4b50*/  BSYNC B1 ;  /* 0x0000000000017941 */ /* 0x000fea0003800000 */
.L_x_188:
[----:B-----5:R-:W-:Y:S01]  /*4b60*/  FMUL R12, R152, R155 ;  /* 0x0000009b980c7220 */ /* 0x020fe20000400000 */
[----:B------:R-:W-:Y:S01]  /*4b70*/  ISETP.GT.AND P1, PT, R0, 0x8, P1 ;  /* 0x000000080000780c */ /* 0x000fe20000f24270 */
[----:B------:R-:W-:Y:S02]  /*4b80*/  BSSY B1, `(.L_x_190) ;  /* 0x0000005000017945 */ /* 0x000fe40003800000 */
[----:B------:R-:W-:-:S05]  /*4b90*/  FFMA R105, R105, R154, R12 ;  /* 0x0000009a69697223 */ /* 0x000fca000000000c */
[----:B------:R0:W-:Y:S05]  /*4ba0*/  @P0 STG.E desc[UR36][R4.64+0x284], R105 ;  /* 0x0002846904000986 */ /* 0x0001ea000c101924 */
[----:B------:R-:W-:Y:S05]  /*4bb0*/  @!P1 BRA `(.L_x_191) ;  /* 0x0000000000049947 */ /* 0x000fea0003800000 */
[----:B------:R0:W5:Y:S02]  /*4bc0*/  LDG.E.LTC128B R152, desc[UR36][R8.64+0x280] ;  /* 0x0002802408987981 */ /* 0x000164000c1e1920 */
.L_x_191:
[----:B------:R-:W-:Y:S05]  /*4bd0*/  BSYNC B1 ;  /* 0x0000000000017941 */ /* 0x000fea0003800000 */
.L_x_190:
        /* <DEDUP_REMOVED lines=8> */
.L_x_193:
[----:B------:R-:W-:Y:S05]  /*4c60*/  BSYNC B1 ;  /* 0x0000000000017941 */ /* 0x000fea0003800000 */
.L_x_192:
        /* <DEDUP_REMOVED lines=8> */
.L_x_195:
[----:B------:R-:W-:Y:S05]  /*4cf0*/  BSYNC B1 ;  /* 0x0000000000017941 */ /* 0x000fea0003800000 */
.L_x_194:
[----:B0----5:R-:W-:Y:S01]  /*4d00*/  FMUL R13, R152, R155 ;  /* 0x0000009b980d7220 */ /* 0x021fe20000400000 */
[----:B------:R-:W-:Y:S01]  /*4d10*/  ISETP.GT.AND P2, PT, R0, RZ, P1 ;  /* 0x000000ff0000720c */ /* 0x000fe20000f44270 */
[----:B------:R-:W-:Y:S02]  /*4d20*/  BSSY B1, `(.L_x_196) ;  /* 0x0000005000017945 */ /* 0x000fe40003800000 */
[----:B------:R-:W-:-:S05]  /*4d30*/  FFMA R13, R108, R154, R13 ;  /* 0x0000009a6c0d7223 */ /* 0x000fca000000000d */
[----:B------:R0:W-:Y:S05]  /*4d40*/  @P3 STG.E desc[UR36][R4.64+0x2a0], R13 ;  /* 0x0002a00d04003986 */ /* 0x0001ea000c101924 */
[----:B------:R-:W-:Y:S05]  /*4d50*/  @!P2 BRA `(.L_x_197) ;  /* 0x000000000004a947 */ /* 0x000fea0003800000 */
[----:B------:R0:W5:Y:S02]  /*4d60*/  LDG.E.LTC128B R152, desc[UR36][R6.64+0x2a4] ;  /* 0x0002a42406987981 */ /* 0x000164000c1e1920 */
.L_x_197:
[----:B------:R-:W-:Y:S05]  /*4d70*/  BSYNC B1 ;  /* 0x0000000000017941 */ /* 0x000fea0003800000 */
.L_x_196:
[----:B-----5:R-:W-:Y:S01]  /*4d80*/  FMUL R12, R152, R155 ;  /* 0x0000009b980c7220 */ /* 0x020fe20000400000 */
[----:B------:R-:W-:Y:S01]  /*4d90*/  ISETP.GT.AND P0, PT, R0, 0x8, P0 ;  /* 0x000000080000780c */ /* 0x000fe20000704270 */
[----:B------:R-:W-:Y:S02]  /*4da0*/  BSSY B1, `(.L_x_198) ;  /* 0x0000005000017945 */ /* 0x000fe40003800000 */
[----:B------:R-:W-:-:S05]  /*4db0*/  FFMA R109, R109, R154, R12 ;  /* 0x0000009a6d6d7223 */ /* 0x000fca000000000c */
[----:B------:R0:W-:Y:S05]  /*4dc0*/  @P2 STG.E desc[UR36][R4.64+0x2a4], R109 ;  /* 0x0002a46d04002986 */ /* 0x0001ea000c101924 */
[----:B------:R-:W-:Y:S05]  /*4dd0*/  @!P0 BRA `(.L_x_199) ;  /* 0x0000000000048947 */ /* 0x000fea0003800000 */
[----:B------:R0:W5:Y:S02]  /*4de0*/  LDG.E.LTC128B R152, desc[UR36][R8.64+0x2a0] ;  /* 0x0002a02408987981 */ /* 0x000164000c1e1920 */
.L_x_199:
[----:B------:R-:W-:Y:S05]  /*4df0*/  BSYNC B1 ;  /* 0x0000000000017941 */ /* 0x000fea0003800000 */
.L_x_198:
        /* <DEDUP_REMOVED lines=8> */
.L_x_201:
[----:B------:R-:W-:Y:S05]  /*4e80*/  BSYNC B1 ;  /* 0x0000000000017941 */ /* 0x000fea0003800000 */
.L_x_200:
        /* <DEDUP_REMOVED lines=8> */
.L_x_203:
[----:B------:R-:W-:Y:S05]  /*4f10*/  BSYNC B1 ;  /* 0x0000000000017941 */ /* 0x000fea0003800000 */
.L_x_202:
[----:B0----5:R-:W-:Y:S01]  /*4f20*/  FMUL R13, R152, R155 ;  /* 0x0000009b980d7220 */ /* 0x021fe20000400000 */
[----:B------:R-:W-:Y:S01]  /*4f30*/  ISETP.GT.AND P1, PT, R0, RZ, P0 ;  /* 0x000000ff0000720c */ /* 0x000fe20000724270 */
[----:B------:R-:W-:Y:S02]  /*4f40*/  BSSY B1, `(.L_x_204) ;  /* 0x0000005000017945 */ /* 0x000fe40003800000 */
[----:B------:R-:W-:-:S05]  /*4f50*/  FFMA R13, R112, R154, R13 ;  /* 0x0000009a700d7223 */ /* 0x000fca000000000d */
[----:B------:R0:W-:Y:S05]  /*4f60*/  @P3 STG.E desc[UR36][R4.64+0x2c0], R13 ;  /* 0x0002c00d04003986 */ /* 0x0001ea000c101924 */
[----:B------:R-:W-:Y:S05]  /*4f70*/  @!P1 BRA `(.L_x_205) ;  /* 0x0000000000049947 */ /* 0x000fea0003800000 */
[----:B------:R0:W5:Y:S02]  /*4f80*/  LDG.E.LTC128B R152, desc[UR36][R6.64+0x2c4] ;  /* 0x0002c42406987981 */ /* 0x000164000c1e1920 */
.L_x_205:
[----:B------:R-:W-:Y:S05]  /*4f90*/  BSYNC B1 ;  /* 0x0000000000017941 */ /* 0x000fea0003800000 */
.L_x_204:
[----:B-----5:R-:W-:Y:S01]  /*4fa0*/  FMUL R12, R152, R155 ;  /* 0x0000009b980c7220 */ /* 0x020fe20000400000 */
[----:B------:R-:W-:Y:S01]  /*4fb0*/  ISETP.GT.AND P2, PT, R0, 0x8, P2 ;  /* 0x000000080000780c */ /* 0x000fe20001744270 */
[----:B------:R-:W-:Y:S02]  /*4fc0*/  BSSY B1, `(.L_x_206) ;  /* 0x0000005000017945 */ /* 0x000fe40003800000 */
[----:B------:R-:W-:-:S05]  /*4fd0*/  FFMA R113, R113, R154, R12 ;  /* 0x0000009a71717223 */ /* 0x000fca000000000c */
[----:B------:R0:W-:Y:S05]  /*4fe0*/  @P1 STG.E desc[UR36][R4.64+0x2c4], R113 ;  /* 0x0002c47104001986 */ /* 0x0001ea000c101924 */
[----:B------:R-:W-:Y:S05]  /*4ff0*/  @!P2 BRA `(.L_x_207) ;  /* 0x000000000004a947 */ /* 0x000fea0003800000 */
[----:B------:R0:W5:Y:S02]  /*5000*/  LDG.E.LTC128B R152, desc[UR36][R8.64+0x2c0] ;  /* 0x0002c02408987981 */ /* 0x000164000c1e1920 */
.L_x_207:
[----:B------:R-:W-:Y:S05]  /*5010*/  BSYNC B1 ;  /* 0x0000000000017941 */ /* 0x000fea0003800000 */
.L_x_206:
        /* <DEDUP_REMOVED lines=8> */
.L_x_209:
[----:B------:R-:W-:Y:S05]  /*50a0*/  BSYNC B1 ;  /* 0x0000000000017941 */ /* 0x000fea0003800000 */
.L_x_208:
        /* <DEDUP_REMOVED lines=8> */
.L_x_211:
[----:B------:R-:W-:Y:S05]  /*5130*/  BSYNC B1 ;  /* 0x0000000000017941 */ /* 0x000fea0003800000 */
.L_x_210:
[----:B0----5:R-:W-:Y:S01]  /*5140*/  FMUL R13, R152, R155 ;  /* 0x0000009b980d7220 */ /* 0x021fe20000400000 */
[----:B------:R-:W-:Y:S01]  /*5150*/  ISETP.GT.AND P0, PT, R0, RZ, P2 ;  /* 0x000000ff0000720c */ /* 0x000fe20001704270 */
[----:B------:R-:W-:Y:S02]  /*5160*/  BSSY B1, `(.L_x_212) ;  /* 0x0000005000017945 */ /* 0x000fe40003800000 */
[----:B------:R-:W-:-:S05]  /*5170*/  FFMA R13, R116, R154, R13 ;  /* 0x0000009a740d7223 */ /* 0x000fca000000000d */
[----:B------:R0:W-:Y:S05]  /*5180*/  @P3 STG.E desc[UR36][R4.64+0x2e0], R13 ;  /* 0x0002e00d04003986 */ /* 0x0001ea000c101924 */
[----:B------:R-:W-:Y:S05]  /*5190*/  @!P0 BRA `(.L_x_213) ;  /* 0x0000000000048947 */ /* 0x000fea0003800000 */
[----:B------:R0:W5:Y:S02]  /*51a0*/  LDG.E.LTC128B R152, desc[UR36][R6.64+0x2e4] ;  /* 0x0002e42406987981 */ /* 0x000164000c1e1920 */
.L_x_213:
[----:B------:R-:W-:Y:S05]  /*51b0*/  BSYNC B1 ;  /* 0x0000000000017941 */ /* 0x000fea0003800000 */
.L_x_212:
[----:B-----5:R-:W-:Y:S01]  /*51c0*/  FMUL R12, R152, R155 ;  /* 0x0000009b980c7220 */ /* 0x020fe20000400000 */
[----:B------:R-:W-:Y:S01]  /*51d0*/  ISETP.GT.AND P1, PT, R0, 0x8, P1 ;  /* 0x000000080000780c */ /* 0x000fe20000f24270 */
[----:B------:R-:W-:Y:S02]  /*51e0*/  BSSY B1, `(.L_x_214) ;  /* 0x0000005000017945 */ /* 0x000fe40003800000 */
[----:B------:R-:W-:-:S05]  /*51f0*/  FFMA R117, R117, R154, R12 ;  /* 0x0000009a75757223 */ /* 0x000fca000000000c */
[----:B------:R0:W-:Y:S05]  /*5200*/  @P0 STG.E desc[UR36][R4.64+0x2e4], R117 ;  /* 0x0002e47504000986 */ /* 0x0001ea000c101924 */
[----:B------:R-:W-:Y:S05]  /*5210*/  @!P1 BRA `(.L_x_215) ;  /* 0x0000000000049947 */ /* 0x000fea0003800000 */
[----:B------:R0:W5:Y:S02]  /*5220*/  LDG.E.LTC128B R152, desc[UR36][R8.64+0x2e0] ;  /* 0x0002e02408987981 */ /* 0x000164000c1e1920 */
.L_x_215:
[----:B------:R-:W-:Y:S05]  /*5230*/  BSYNC B1 ;  /* 0x0000000000017941 */ /* 0x000fea0003800000 */
.L_x_214:
        /* <DEDUP_REMOVED lines=8> */
.L_x_217:
[----:B------:R-:W-:Y:S05]  /*52c0*/  BSYNC B1 ;  /* 0x0000000000017941 */ /* 0x000fea0003800000 */
.L_x_216:
        /* <DEDUP_REMOVED lines=8> */
.L_x_219:
[----:B------:R-:W-:Y:S05]  /*5350*/  BSYNC B1 ;  /* 0x0000000000017941 */ /* 0x000fea0003800000 */
.L_x_218:
[----:B0----5:R-:W-:Y:S01]  /*5360*/  FMUL R13, R152, R155 ;  /* 0x0000009b980d7220 */ /* 0x021fe20000400000 */
[----:B------:R-:W-:Y:S01]  /*5370*/  ISETP.GT.AND P2, PT, R0, RZ, P1 ;  /* 0x000000ff0000720c */ /* 0x000fe20000f44270 */
[----:B------:R-:W-:Y:S02]  /*5380*/  BSSY B1, `(.L_x_220) ;  /* 0x0000005000017945 */ /* 0x000fe40003800000 */
[----:B------:R-:W-:-:S05]  /*5390*/  FFMA R13, R120, R154, R13 ;  /* 0x0000009a780d7223 */ /* 0x000fca000000000d */
[----:B------:R0:W-:Y:S05]  /*53a0*/  @P3 STG.E desc[UR36][R4.64+0x300], R13 ;  /* 0x0003000d04003986 */ /* 0x0001ea000c101924 */
[----:B------:R-:W-:Y:S05]  /*53b0*/  @!P2 BRA `(.L_x_221) ;  /* 0x000000000004a947 */ /* 0x000fea0003800000 */
[----:B------:R0:W5:Y:S02]  /*53c0*/  LDG.E.LTC128B R152, desc[UR36][R6.64+0x304] ;  /* 0x0003042406987981 */ /* 0x000164000c1e1920 */
.L_x_221:
[----:B------:R-:W-:Y:S05]  /*53d0*/  BSYNC B1 ;  /* 0x0000000000017941 */ /* 0x000fea0003800000 */
.L_x_220:
[----:B-----5:R-:W-:Y:S01]  /*53e0*/  FMUL R12, R152, R155 ;  /* 0x0000009b980c7220 */ /* 0x020fe20000400000 */
[----:B------:R-:W-:Y:S01]  /*53f0*/  ISETP.GT.AND P0, PT, R0, 0x8, P0 ;  /* 0x000000080000780c */ /* 0x000fe20000704270 */
[----:B------:R-:W-:Y:S02]  /*5400*/  BSSY B1, `(.L_x_222) ;  /* 0x0000005000017945 */ /* 0x000fe40003800000 */
[----:B------:R-:W-:-:S05]  /*5410*/  FFMA R121, R121, R154, R12 ;  /* 0x0000009a79797223 */ /* 0x000fca000000000c */
[----:B------:R0:W-:Y:S05]  /*5420*/  @P2 STG.E desc[UR36][R4.64+0x304], R121 ;  /* 0x0003047904002986 */ /* 0x0001ea000c101924 */
[----:B------:R-:W-:Y:S05]  /*5430*/  @!P0 BRA `(.L_x_223) ;  /* 0x0000000000048947 */ /* 0x000fea0003800000 */
[----:B------:R0:W5:Y:S02]  /*5440*/  LDG.E.LTC128B R152, desc[UR36][R8.64+0x300] ;  /* 0x0003002408987981 */ /* 0x000164000c1e1920 */
.L_x_223:
[----:B------:R-:W-:Y:S05]  /*5450*/  BSYNC B1 ;  /* 0x0000000000017941 */ /* 0x000fea0003800000 */
.L_x_222:
        /* <DEDUP_REMOVED lines=8> */
.L_x_225:
[----:B------:R-:W-:Y:S05]  /*54e0*/  BSYNC B1 ;  /* 0x0000000000017941 */ /* 0x000fea0003800000 */
.L_x_224:
        /* <DEDUP_REMOVED lines=8> */
.L_x_227:
[----:B------:R-:W-:Y:S05]  /*5570*/  BSYNC B1 ;  /* 0x0000000000017941 */ /* 0x000fea0003800000 */
.L_x_226:
[----:B0----5:R-:W-:Y:S01]  /*5580*/  FMUL R13, R152, R155 ;  /* 0x0000009b980d7220 */ /* 0x021fe20000400000 */
[----:B------:R-:W-:Y:S01]  /*5590*/  ISETP.GT.AND P1, PT, R0, RZ, P0 ;  /* 0x000000ff0000720c */ /* 0x000fe20000724270 */
[----:B------:R-:W-:Y:S02]  /*55a0*/  BSSY B1, `(.L_x_228) ;  /* 0x0000005000017945 */ /* 0x000fe40003800000 */
[----:B------:R-:W-:-:S05]  /*55b0*/  FFMA R13, R124, R154, R13 ;  /* 0x0000009a7c0d7223 */ /* 0x000fca000000000d */
[----:B------:R0:W-:Y:S05]  /*55c0*/  @P3 STG.E desc[UR36][R4.64+0x320], R13 ;  /* 0x0003200d04003986 */ /* 0x0001ea000c101924 */
[----:B------:R-:W-:Y:S05]  /*55d0*/  @!P1 BRA `(.L_x_229) ;  /* 0x0000000000049947 */ /* 0x000fea0003800000 */
[----:B------:R0:W5:Y:S02]  /*55e0*/  LDG.E.LTC128B R152, desc[UR36][R6.64+0x324] ;  /* 0x0003242406987981 */ /* 0x000164000c1e1920 */
.L_x_229:
[----:B------:R-:W-:Y:S05]  /*55f0*/  BSYNC B1 ;  /* 0x0000000000017941 */ /* 0x000fea0003800000 */
.L_x_228:
[----:B-----5:R-:W-:Y:S01]  /*5600*/  FMUL R12, R152, R155 ;  /* 0x0000009b980c7220 */ /* 0x020fe20000400000 */
[----:B------:R-:W-:Y:S01]  /*5610*/  ISETP.GT.AND P2, PT, R0, 0x8, P2 ;  /* 0x000000080000780c */ /* 0x000fe20001744270 */
[----:B------:R-:W-:Y:S02]  /*5620*/  BSSY B1, `(.L_x_230) ;  /* 0x0000005000017945 */ /* 0x000fe40003800000 */
[----:B------:R-:W-:-:S05]  /*5630*/  FFMA R125, R125, R154, R12 ;  /* 0x0000009a7d7d7223 */ /* 0x000fca000000000c */
[----:B------:R0:W-:Y:S05]  /*5640*/  @P1 STG.E desc[UR36][R4.64+0x324], R125 ;  /* 0x0003247d04001986 */ /* 0x0001ea000c101924 */
[----:B------:R-:W-:Y:S05]  /*5650*/  @!P2 BRA `(.L_x_231) ;  /* 0x000000000004a947 */ /* 0x000fea0003800000 */
[----:B------:R0:W5:Y:S02]  /*5660*/  LDG.E.LTC128B R152, desc[UR36][R8.64+0x320] ;  /* 0x0003202408987981 */ /* 0x000164000c1e1920 */
.L_x_231:
[----:B------:R-:W-:Y:S05]  /*5670*/  BSYNC B1 ;  /* 0x0000000000017941 */ /* 0x000fea0003800000 */
.L_x_230:
        /* <DEDUP_REMOVED lines=8> */
.L_x_233:
[----:B------:R-:W-:Y:S05]  /*5700*/  BSYNC B1 ;  /* 0x0000000000017941 */ /* 0x000fea0003800000 */
.L_x_232:
        /* <DEDUP_REMOVED lines=8> */
.L_x_235:
[----:B------:R-:W-:Y:S05]  /*5790*/  BSYNC B1 ;  /* 0x0000000000017941 */ /* 0x000fea0003800000 */
.L_x_234:
[----:B0----5:R-:W-:Y:S01]  /*57a0*/  FMUL R13, R152, R155 ;  /* 0x0000009b980d7220 */ /* 0x021fe20000400000 */
[----:B------:R-:W-:Y:S01]  /*57b0*/  ISETP.GT.AND P0, PT, R0, RZ, P2 ;  /* 0x000000ff0000720c */ /* 0x000fe20001704270 */
[----:B------:R-:W-:Y:S02]  /*57c0*/  BSSY B1, `(.L_x_236) ;  /* 0x0000005000017945 */ /* 0x000fe40003800000 */
[----:B------:R-:W-:-:S05]  /*57d0*/  FFMA R13, R128, R154, R13 ;  /* 0x0000009a800d7223 */ /* 0x000fca000000000d */
[----:B------:R0:W-:Y:S05]  /*57e0*/  @P3 STG.E desc[UR36][R4.64+0x340], R13 ;  /* 0x0003400d04003986 */ /* 0x0001ea000c101924 */
[----:B------:R-:W-:Y:S05]  /*57f0*/  @!P0 BRA `(.L_x_237) ;  /* 0x0000000000048947 */ /* 0x000fea0003800000 */
[----:B------:R0:W5:Y:S02]  /*5800*/  LDG.E.LTC128B R152, desc[UR36][R6.64+0x344] ;  /* 0x0003442406987981 */ /* 0x000164000c1e1920 */
.L_x_237:
[----:B------:R-:W-:Y:S05]  /*5810*/  BSYNC B1 ;  /* 0x0000000000017941 */ /* 0x000fea0003800000 */
.L_x_236:
[----:B-----5:R-:W-:Y:S01]  /*5820*/  FMUL R12, R152, R155 ;  /* 0x0000009b980c7220 */ /* 0x020fe20000400000 */
[----:B------:R-:W-:Y:S01]  /*5830*/  ISETP.GT.AND P1, PT, R0, 0x8, P1 ;  /* 0x000000080000780c */ /* 0x000fe20000f24270 */
[----:B------:R-:W-:Y:S02]  /*5840*/  BSSY B1, `(.L_x_238) ;  /* 0x0000005000017945 */ /* 0x000fe40003800000 */
[----:B------:R-:W-:-:S05]  /*5850*/  FFMA R129, R129, R154, R12 ;  /* 0x0000009a81817223 */ /* 0x000fca000000000c */
[----:B------:R0:W-:Y:S05]  /*5860*/  @P0 STG.E desc[UR36][R4.64+0x344], R129 ;  /* 0x0003448104000986 */ /* 0x0001ea000c101924 */
[----:B------:R-:W-:Y:S05]  /*5870*/  @!P1 BRA `(.L_x_239) ;  /* 0x0000000000049947 */ /* 0x000fea0003800000 */
[----:B------:R0:W5:Y:S02]  /*5880*/  LDG.E.LTC128B R152, desc[UR36][R8.64+0x340] ;  /* 0x0003402408987981 */ /* 0x000164000c1e1920 */
.L_x_239:
[----:B------:R-:W-:Y:S05]  /*5890*/  BSYNC B1 ;  /* 0x0000000000017941 */ /* 0x000fea0003800000 */
.L_x_238:
        /* <DEDUP_REMOVED lines=8> */
.L_x_241:
[----:B------:R-:W-:Y:S05]  /*5920*/  BSYNC B1 ;  /* 0x0000000000017941 */ /* 0x000fea0003800000 */
.L_x_240:
        /* <DEDUP_REMOVED lines=8> */
.L_x_243:
[----:B------:R-:W-:Y:S05]  /*59b0*/  BSYNC B1 ;  /* 0x0000000000017941 */ /* 0x000fea0003800000 */
.L_x_242:
[----:B0----5:R-:W-:Y:S01]  /*59c0*/  FMUL R13, R152, R155 ;  /* 0x0000009b980d7220 */ /* 0x021fe20000400000 */
[----:B------:R-:W-:Y:S01]  /*59d0*/  ISETP.GT.AND P2, PT, R0, RZ, P1 ;  /* 0x000000ff0000720c */ /* 0x000fe20000f44270 */
[----:B------:R-:W-:Y:S02]  /*59e0*/  BSSY B1, `(.L_x_244) ;  /* 0x0000005000017945 */ /* 0x000fe40003800000 */
[----:B------:R-:W-:-:S05]  /*59f0*/  FFMA R13, R132, R154, R13 ;  /* 0x0000009a840d7223 */ /* 0x000fca000000000d */
[----:B------:R0:W-:Y:S05]  /*5a00*/  @P3 STG.E desc[UR36][R4.64+0x360], R13 ;  /* 0x0003600d04003986 */ /* 0x0001ea000c101924 */
[----:B------:R-:W-:Y:S05]  /*5a10*/  @!P2 BRA `(.L_x_245) ;  /* 0x000000000004a947 */ /* 0x000fea0003800000 */
[----:B------:R0:W5:Y:S02]  /*5a20*/  LDG.E.LTC128B R152, desc[UR36][R6.64+0x364] ;  /* 0x0003642406987981 */ /* 0x000164000c1e1920 */
.L_x_245:
[----:B------:R-:W-:Y:S05]  /*5a30*/  BSYNC B1 ;  /* 0x0000000000017941 */ /* 0x000fea0003800000 */
.L_x_244:
[----:B-----5:R-:W-:Y:S01]  /*5a40*/  FMUL R12, R152, R155 ;  /* 0x0000009b980c7220 */ /* 0x020fe20000400000 */
[----:B------:R-:W-:Y:S01]  /*5a50*/  ISETP.GT.AND P0, PT, R0, 0x8, P0 ;  /* 0x000000080000780c */ /* 0x000fe20000704270 */
[----:B------:R-:W-:Y:S02]  /*5a60*/  BSSY B1, `(.L_x_246) ;  /* 0x0000005000017945 */ /* 0x000fe40003800000 */
[----:B------:R-:W-:-:S05]  /*5a70*/  FFMA R133, R133, R154, R12 ;  /* 0x0000009a85857223 */ /* 0x000fca000000000c */
[----:B------:R0:W-:Y:S05]  /*5a80*/  @P2 STG.E desc[UR36][R4.64+0x364], R133 ;  /* 0x0003648504002986 */ /* 0x0001ea000c101924 */
[----:B------:R-:W-:Y:S05]  /*5a90*/  @!P0 BRA `(.L_x_247) ;  /* 0x0000000000048947 */ /* 0x000fea0003800000 */
[----:B------:R0:W5:Y:S02]  /*5aa0*/  LDG.E.LTC128B R152, desc[UR36][R8.64+0x360] ;  /* 0x0003602408987981 */ /* 0x000164000c1e1920 */
.L_x_247:
[----:B------:R-:W-:Y:S05]  /*5ab0*/  BSYNC B1 ;  /* 0x0000000000017941 */ /* 0x000fea0003800000 */
.L_x_246:
        /* <DEDUP_REMOVED lines=8> */
.L_x_249:
[----:B------:R-:W-:Y:S05]  /*5b40*/  BSYNC B1 ;  /* 0x0000000000017941 */ /* 0x000fea0003800000 */
.L_x_248:
        /* <DEDUP_REMOVED lines=8> */
.L_x_251:
[----:B------:R-:W-:Y:S05]  /*5bd0*/  BSYNC B1 ;  /* 0x0000000000017941 */ /* 0x000fea0003800000 */
.L_x_250:
[----:B0----5:R-:W-:Y:S01]  /*5be0*/  FMUL R13, R152, R155 ;  /* 0x0000009b980d7220 */ /* 0x021fe20000400000 */
[----:B------:R-:W-:Y:S01]  /*5bf0*/  ISETP.GT.AND P1, PT, R0, RZ, P0 ;  /* 0x000000ff0000720c */ /* 0x000fe20000724270 */
[----:B------:R-:W-:Y:S02]  /*5c00*/  BSSY B1, `(.L_x_252) ;  /* 0x0000005000017945 */ /* 0x000fe40003800000 */
[----:B------:R-:W-:-:S05]  /*5c10*/  FFMA R13, R136, R154, R13 ;  /* 0x0000009a880d7223 */ /* 0x000fca000000000d */
[----:B------:R0:W-:Y:S05]  /*5c20*/  @P3 STG.E desc[UR36][R4.64+0x380], R13 ;  /* 0x0003800d04003986 */ /* 0x0001ea000c101924 */
[----:B------:R-:W-:Y:S05]  /*5c30*/  @!P1 BRA `(.L_x_253) ;  /* 0x0000000000049947 */ /* 0x000fea0003800000 */
[----:B------:R0:W5:Y:S02]  /*5c40*/  LDG.E.LTC128B R152, desc[UR36][R6.64+0x384] ;  /* 0x0003842406987981 */ /* 0x000164000c1e1920 */
.L_x_253:
[----:B------:R-:W-:Y:S05]  /*5c50*/  BSYNC B1 ;  /* 0x0000000000017941 */ /* 0x000fea0003800000 */
.L_x_252:
[----:B-----5:R-:W-:Y:S01]  /*5c60*/  FMUL R12, R152, R155 ;  /* 0x0000009b980c7220 */ /* 0x020fe20000400000 */
[----:B------:R-:W-:Y:S01]  /*5c70*/  ISETP.GT.AND P2, PT, R0, 0x8, P2 ;  /* 0x000000080000780c */ /* 0x000fe20001744270 */
[----:B------:R-:W-:Y:S02]  /*5c80*/  BSSY B1, `(.L_x_254) ;  /* 0x0000005000017945 */ /* 0x000fe40003800000 */
[----:B------:R-:W-:-:S05]  /*5c90*/  FFMA R137, R137, R154, R12 ;  /* 0x0000009a89897223 */ /* 0x000fca000000000c */
[----:B------:R0:W-:Y:S05]  /*5ca0*/  @P1 STG.E desc[UR36][R4.64+0x384], R137 ;  /* 0x0003848904001986 */ /* 0x0001ea000c101924 */
[----:B------:R-:W-:Y:S05]  /*5cb0*/  @!P2 BRA `(.L_x_255) ;  /* 0x000000000004a947 */ /* 0x000fea0003800000 */
[----:B------:R0:W5:Y:S02]  /*5cc0*/  LDG.E.LTC128B R152, desc[UR36][R8.64+0x380] ;  /* 0x0003802408987981 */ /* 0x000164000c1e1920 */
.L_x_255:
[----:B------:R-:W-:Y:S05]  /*5cd0*/  BSYNC B1 ;  /* 0x0000000000017941 */ /* 0x000fea0003800000 */
.L_x_254:
        /* <DEDUP_REMOVED lines=8> */
.L_x_257:
[----:B------:R-:W-:Y:S05]  /*5d60*/  BSYNC B1 ;  /* 0x0000000000017941 */ /* 0x000fea0003800000 */
.L_x_256:
        /* <DEDUP_REMOVED lines=8> */
.L_x_259:
[----:B------:R-:W-:Y:S05]  /*5df0*/  BSYNC B1 ;  /* 0x0000000000017941 */ /* 0x000fea0003800000 */
.L_x_258:
[----:B0----5:R-:W-:Y:S01]  /*5e00*/  FMUL R13, R152, R155 ;  /* 0x0000009b980d7220 */ /* 0x021fe20000400000 */
[----:B------:R-:W-:Y:S01]  /*5e10*/  ISETP.GT.AND P0, PT, R0, RZ, P2 ;  /* 0x000000ff0000720c */ /* 0x000fe20001704270 */
[----:B------:R-:W-:Y:S02]  /*5e20*/  BSSY B1, `(.L_x_260) ;  /* 0x0000005000017945 */ /* 0x000fe40003800000 */
[----:B------:R-:W-:-:S05]  /*5e30*/  FFMA R13, R140, R154, R13 ;  /* 0x0000009a8c0d7223 */ /* 0x000fca000000000d */
[----:B------:R0:W-:Y:S05]  /*5e40*/  @P3 STG.E desc[UR36][R4.64+0x3a0], R13 ;  /* 0x0003a00d04003986 */ /* 0x0001ea000c101924 */
[----:B------:R-:W-:Y:S05]  /*5e50*/  @!P0 BRA `(.L_x_261) ;  /* 0x0000000000048947 */ /* 0x000fea0003800000 */
[----:B------:R0:W5:Y:S02]  /*5e60*/  LDG.E.LTC128B R152, desc[UR36][R6.64+0x3a4] ;  /* 0x0003a42406987981 */ /* 0x000164000c1e1920 */
.L_x_261:
[----:B------:R-:W-:Y:S05]  /*5e70*/  BSYNC B1 ;  /* 0x0000000000017941 */ /* 0x000fea0003800000 */
.L_x_260:
[----:B-----5:R-:W-:Y:S01]  /*5e80*/  FMUL R12, R152, R155 ;  /* 0x0000009b980c7220 */ /* 0x020fe20000400000 */
[----:B------:R-:W-:Y:S01]  /*5e90*/  ISETP.GT.AND P1, PT, R0, 0x8, P1 ;  /* 0x000000080000780c */ /* 0x000fe20000f24270 */
[----:B------:R-:W-:Y:S02]  /*5ea0*/  BSSY B1, `(.L_x_262) ;  /* 0x0000005000017945 */ /* 0x000fe40003800000 */
[----:B------:R-:W-:-:S05]  /*5eb0*/  FFMA R141, R141, R154, R12 ;  /* 0x0000009a8d8d7223 */ /* 0x000fca000000000c */
[----:B------:R0:W-:Y:S05]  /*5ec0*/  @P0 STG.E desc[UR36][R4.64+0x3a4], R141 ;  /* 0x0003a48d04000986 */ /* 0x0001ea000c101924 */
[----:B------:R-:W-:Y:S05]  /*5ed0*/  @!P1 BRA `(.L_x_263) ;  /* 0x0000000000049947 */ /* 0x000fea0003800000 */
[----:B------:R0:W5:Y:S02]  /*5ee0*/  LDG.E.LTC128B R152, desc[UR36][R8.64+0x3a0] ;  /* 0x0003a02408987981 */ /* 0x000164000c1e1920 */
.L_x_263:
[----:B------:R-:W-:Y:S05]  /*5ef0*/  BSYNC B1 ;  /* 0x0000000000017941 */ /* 0x000fea0003800000 */
.L_x_262:
        /* <DEDUP_REMOVED lines=8> */
.L_x_265:
[----:B------:R-:W-:Y:S05]  /*5f80*/  BSYNC B1 ;  /* 0x0000000000017941 */ /* 0x000fea0003800000 */
.L_x_264:
        /* <DEDUP_REMOVED lines=8> */
.L_x_267:
[----:B------:R-:W-:Y:S05]  /*6010*/  BSYNC B1 ;  /* 0x0000000000017941 */ /* 0x000fea0003800000 */
.L_x_266:
[----:B0----5:R-:W-:Y:S01]  /*6020*/  FMUL R13, R152, R155 ;  /* 0x0000009b980d7220 */ /* 0x021fe20000400000 */
[----:B------:R-:W-:Y:S01]  /*6030*/  ISETP.GT.AND P2, PT, R0, RZ, P1 ;  /* 0x000000ff0000720c */ /* 0x000fe20000f44270 */
[----:B------:R-:W-:Y:S02]  /*6040*/  BSSY B1, `(.L_x_268) ;  /* 0x0000005000017945 */ /* 0x000fe40003800000 */
[----:B------:R-:W-:-:S05]  /*6050*/  FFMA R13, R144, R154, R13 ;  /* 0x0000009a900d7223 */ /* 0x000fca000000000d */
[----:B------:R0:W-:Y:S05]  /*6060*/  @P3 STG.E desc[UR36][R4.64+0x3c0], R13 ;  /* 0x0003c00d04003986 */ /* 0x0001ea000c101924 */
[----:B------:R-:W-:Y:S05]  /*6070*/  @!P2 BRA `(.L_x_269) ;  /* 0x000000000004a947 */ /* 0x000fea0003800000 */
[----:B------:R0:W5:Y:S02]  /*6080*/  LDG.E.LTC128B R152, desc[UR36][R6.64+0x3c4] ;  /* 0x0003c42406987981 */ /* 0x000164000c1e1920 */
.L_x_269:
[----:B------:R-:W-:Y:S05]  /*6090*/  BSYNC B1 ;  /* 0x0000000000017941 */ /* 0x000fea0003800000 */
.L_x_268:
[----:B-----5:R-:W-:Y:S01]  /*60a0*/  FMUL R12, R152, R155 ;  /* 0x0000009b980c7220 */ /* 0x020fe20000400000 */
[----:B------:R-:W-:Y:S01]  /*60b0*/  ISETP.GT.AND P0, PT, R0, 0x8, P0 ;  /* 0x000000080000780c */ /* 0x000fe20000704270 */
[----:B------:R-:W-:Y:S02]  /*60c0*/  BSSY B1, `(.L_x_270) ;  /* 0x0000005000017945 */ /* 0x000fe40003800000 */
[----:B------:R-:W-:-:S05]  /*60d0*/  FFMA R145, R145, R154, R12 ;  /* 0x0000009a91917223 */ /* 0x000fca000000000c */
[----:B------:R0:W-:Y:S05]  /*60e0*/  @P2 STG.E desc[UR36][R4.64+0x3c4], R145 ;  /* 0x0003c49104002986 */ /* 0x0001ea000c101924 */
[----:B------:R-:W-:Y:S05]  /*60f0*/  @!P0 BRA `(.L_x_271) ;  /* 0x0000000000048947 */ /* 0x000fea0003800000 */
[----:B------:R0:W5:Y:S02]  /*6100*/  LDG.E.LTC128B R152, desc[UR36][R8.64+0x3c0] ;  /* 0x0003c02408987981 */ /* 0x000164000c1e1920 */
.L_x_271:
[----:B------:R-:W-:Y:S05]  /*6110*/  BSYNC B1 ;  /* 0x0000000000017941 */ /* 0x000fea0003800000 */
.L_x_270:
        /* <DEDUP_REMOVED lines=8> */
.L_x_273:
[----:B------:R-:W-:Y:S05]  /*61a0*/  BSYNC B1 ;  /* 0x0000000000017941 */ /* 0x000fea0003800000 */
.L_x_272:
        /* <DEDUP_REMOVED lines=8> */
.L_x_275:
[----:B------:R-:W-:Y:S05]  /*6230*/  BSYNC B1 ;  /* 0x0000000000017941 */ /* 0x000fea0003800000 */
.L_x_274:
[----:B-----5:R-:W-:Y:S01]  /*6240*/  FMUL R3, R152, R155 ;  /* 0x0000009b98037220 */ /* 0x020fe20000400000 */
[----:B------:R-:W-:Y:S01]  /*6250*/  ISETP.GT.AND P1, PT, R0, RZ, P0 ;  /* 0x000000ff0000720c */ /* 0x000fe20000724270 */
[----:B------:R-:W-:Y:S02]  /*6260*/  BSSY B1, `(.L_x_276) ;  /* 0x0000005000017945 */ /* 0x000fe40003800000 */
[----:B------:R-:W-:-:S05]  /*6270*/  FFMA R3, R148, R154, R3 ;  /* 0x0000009a94037223 */ /* 0x000fca0000000003 */
[----:B------:R0:W-:Y:S05]  /*6280*/  @P3 STG.E desc[UR36][R4.64+0x3e0], R3 ;  /* 0x0003e00304003986 */ /* 0x0001ea000c101924 */
[----:B------:R-:W-:Y:S05]  /*6290*/  @!P1 BRA `(.L_x_277) ;  /* 0x0000000000049947 */ /* 0x000fea0003800000 */
[----:B------:R0:W5:Y:S02]  /*62a0*/  LDG.E.LTC128B R152, desc[UR36][R6.64+0x3e4] ;  /* 0x0003e42406987981 */ /* 0x000164000c1e1920 */
.L_x_277:
[----:B------:R-:W-:Y:S05]  /*62b0*/  BSYNC B1 ;  /* 0x0000000000017941 */ /* 0x000fea0003800000 */
.L_x_276:
[----:B0---45:R-:W-:Y:S01]  /*62c0*/  FMUL R6, R152, R155 ;  /* 0x0000009b98067220 */ /* 0x031fe20000400000 */
[----:B------:R-:W-:Y:S01]  /*62d0*/  ISETP.GT.AND P2, PT, R0, 0x8, P2 ;  /* 0x000000080000780c */ /* 0x000fe20001744270 */
[----:B------:R-:W-:Y:S02]  /*62e0*/  BSSY B1, `(.L_x_278) ;  /* 0x0000005000017945 */ /* 0x000fe40003800000 */
[----:B------:R-:W-:-:S05]  /*62f0*/  FFMA R149, R149, R154, R6 ;  /* 0x0000009a95957223 */ /* 0x000fca0000000006 */
[----:B------:R0:W-:Y:S05]  /*6300*/  @P1 STG.E desc[UR36][R4.64+0x3e4], R149 ;  /* 0x0003e49504001986 */ /* 0x0001ea000c101924 */
[----:B------:R-:W-:Y:S05]  /*6310*/  @!P2 BRA `(.L_x_279) ;  /* 0x000000000004a947 */ /* 0x000fea0003800000 */
[----:B------:R4:W5:Y:S02]  /*6320*/  LDG.E.LTC128B R152, desc[UR36][R8.64+0x3e0] ;  /* 0x0003e02408987981 */ /* 0x000964000c1e1920 */
.L_x_279:
[----:B------:R-:W-:Y:S05]  /*6330*/  BSYNC B1 ;  /* 0x0000000000017941 */ /* 0x000fea0003800000 */
.L_x_278:
[----:B-----5:R-:W-:Y:S01]  /*6340*/  FMUL R3, R152, R155 ;  /* 0x0000009b98037220 */ /* 0x020fe20000400000 */
[----:B01----:R-:W-:Y:S01]  /*6350*/  @P2 IMAD.MOV.U32 R4, RZ, RZ, R10 ;  /* 0x000000ffff042224 */ /* 0x003fe200078e000a */
[----:B------:R-:W-:Y:S01]  /*6360*/  ISETP.GT.AND P0, PT, R0, 0x8, P0 ;  /* 0x000000080000780c */ /* 0x000fe20000704270 */
[----:B------:R-:W-:Y:S02]  /*6370*/  @P2 IMAD.MOV.U32 R5, RZ, RZ, R11 ;  /* 0x000000ffff052224 */ /* 0x000fe400078e000b */
[----:B------:R-:W-:Y:S01]  /*6380*/  FFMA R3, R150, R154, R3 ;  /* 0x0000009a96037223 */ /* 0x000fe20000000003 */
[----:B------:R-:W-:Y:S04]  /*6390*/  BSSY B1, `(.L_x_280) ;  /* 0x0000004000017945 */ /* 0x000fe80003800000 */
[----:B------:R0:W-:Y:S05]  /*63a0*/  @P2 STG.E desc[UR36][R4.64+0x3e0], R3 ;  /* 0x0003e00304002986 */ /* 0x0001ea000c101924 */
[----:B------:R-:W-:Y:S05]  /*63b0*/  @!P0 BRA `(.L_x_281) ;  /* 0x0000000000048947 */ /* 0x000fea0003800000 */
[----:B------:R1:W5:Y:S02]  /*63c0*/  LDG.E.LTC128B R152, desc[UR36][R8.64+0x3e4] ;  /* 0x0003e42408987981 */ /* 0x000364000c1e1920 */
.L_x_281:
[----:B------:R-:W-:Y:S05]  /*63d0*/  BSYNC B1 ;  /* 0x0000000000017941 */ /* 0x000fea0003800000 */
.L_x_280:
[----:B-----5:R-:W-:-:S04]  /*63e0*/  FMUL R152, R152, R155 ;  /* 0x0000009b98987220 */ /* 0x020fc80000400000 */
[----:B------:R-:W-:Y:S01]  /*63f0*/  FFMA R151, R151, R154, R152 ;  /* 0x0000009a97977223 */ /* 0x000fe20000000098 */
[----:B------:R-:W-:Y:S06]  /*6400*/  @!P0 BRA `(.L_x_282) ;  /* 0x0000001c00208947 */ /* 0x000fec0003800000 */
[----:B------:R0:W-:Y:S01]  /*6410*/  STG.E desc[UR36][R10.64+0x3e4], R151 ;  /* 0x0003e4970a007986 */ /* 0x0001e2000c101924 */
[----:B------:R-:W-:Y:S05]  /*6420*/  BRA `(.L_x_282) ;  /* 0x0000001c00187947 */ /* 0x000fea0003800000 */
.L_x_29:
[----:B------:R-:W-:Y:S01]  /*6430*/  ISETP.GT.AND P3, PT, R3, 0x1, PT ;  /* 0x000000010300780c */ /* 0x000fe20003f64270 */
[----:B------:R-:W-:Y:S01]  /*6440*/  ULDC.64 UR4, c[0x0][0x5c0] ;  /* 0x0001700000047ab9 */ /* 0x000fe20000000a00 */
[-C--:B------:R-:W-:Y:S01]  /*6450*/  FMUL R9, R24, R154.reuse ;  /* 0x0000009a18097220 */ /* 0x080fe20000400000 */
[----:B------:R-:W-:Y:S01]  /*6460*/  LEA R4, P1, R162, UR4, 0x2 ;  /* 0x00000004a2047c11 */ /* 0x000fe2000f8210ff */
[-C--:B------:R-:W-:Y:S01]  /*6470*/  FMUL R25, R25, R154.reuse ;  /* 0x0000009a19197220 */ /* 0x080fe20000400000 */
[----:B------:R-:W-:Y:S01]  /*6480*/  ISETP.GT.AND P2, PT, R0, RZ, P3 ;  /* 0x000000ff0000720c */ /* 0x000fe20001f44270 */
[-C--:B------:R-:W-:Y:S01]  /*6490*/  FMUL R27, R27, R154.reuse ;  /* 0x0000009a1b1b7220 */ /* 0x080fe20000400000 */
[----:B------:R-:W-:Y:S01]  /*64a0*/  LEA.HI.X R5, R162, UR5, R169, 0x2, P1 ;  /* 0x00000005a2057c11 */ /* 0x000fe200088f14a9 */
[-C--:B------:R-:W-:Y:S01]  /*64b0*/  FMUL R29, R29, R154.reuse ;  /* 0x0000009a1d1d7220 */ /* 0x080fe20000400000 */
[----:B------:R-:W-:Y:S01]  /*64c0*/  ISETP.GT.AND P0, PT, R0, 0x8, P0 ;  /* 0x000000080000780c */ /* 0x000fe20000704270 */
[-C--:B------:R-:W-:Y:S01]  /*64d0*/  FMUL R31, R31, R154.reuse ;  /* 0x0000009a1f1f7220 */ /* 0x080fe20000400000 */
[----:B------:R-:W-:Y:S01]  /*64e0*/  ISETP.GT.AND P5, PT, R3, 0x8, PT ;  /* 0x000000080300780c */ /* 0x000fe20003fa4270 */
[----:B------:R0:W-:Y:S01]  /*64f0*/  @P4 STG.E desc[UR36][R4.64], R9 ;  /* 0x0000000904004986 */ /* 0x0001e2000c101924 */
[C---:B------:R-:W-:Y:S01]  /*6500*/  SHF.L.U64.HI R11, R10.reuse, 0x5, R11 ;  /* 0x000000050a0b7819 */ /* 0x040fe2000001020b */
[----:B------:R-:W-:Y:S01]  /*6510*/  FMUL R33, R33, R154 ;  /* 0x0000009a21217220 */ /* 0x000fe20000400000 */
[----:B------:R-:W-:Y:S01]  /*6520*/  LEA R6, P1, R10, R4, 0x5 ;  /* 0x000000040a067211 */ /* 0x000fe200078228ff */
[-C--:B------:R-:W-:Y:S01]  /*6530*/  FMUL R35, R35, R154.reuse ;  /* 0x0000009a23237220 */ /* 0x080fe20000400000 */
[C---:B------:R-:W-:Y:S01]  /*6540*/  ISETP.GT.AND P3, PT, R0.reuse, 0x8, P3 ;  /* 0x000000080000780c */ /* 0x040fe20001f64270 */
[----:B------:R-:W-:Y:S01]  /*6550*/  @P2 STG.E desc[UR36][R4.64+0x4], R25 ;  /* 0x0000041904002986 */ /* 0x000fe2000c101924 */
[----:B------:R-:W-:Y:S01]  /*6560*/  ISETP.GT.AND P4, PT, R3, 0x9, PT ;  /* 0x000000090300780c */ /* 0x000fe20003f84270 */
[----:B------:R-:W-:Y:S01]  /*6570*/  IMAD.X R7, R11, 0x1, R5, P1 ;  /* 0x000000010b077824 */ /* 0x000fe200008e0605 */
[----:B------:R-:W-:Y:S01]  /*6580*/  ISETP.GT.AND P2, PT, R0, RZ, P5 ;  /* 0x000000ff0000720c */ /* 0x000fe20002f44270 */
[-C--:B------:R-:W-:Y:S01]  /*6590*/  FMUL R11, R28, R154.reuse ;  /* 0x0000009a1c0b7220 */ /* 0x080fe20000400000 */
[----:B------:R-:W-:Y:S01]  /*65a0*/  ISETP.GT.AND P1, PT, R0, RZ, P4 ;  /* 0x000000ff0000720c */ /* 0x000fe20002724270 */
[-C--:B0-----:R-:W-:Y:S01]  /*65b0*/  FMUL R9, R26, R154.reuse ;  /* 0x0000009a1a097220 */ /* 0x081fe20000400000 */
[C---:B------:R-:W-:Y:S01]  /*65c0*/  ISETP.GT.AND P4, PT, R0.reuse, 0x8, P4 ;  /* 0x000000080000780c */ /* 0x040fe20002784270 */
[-C--:B------:R-:W-:Y:S01]  /*65d0*/  FMUL R37, R37, R154.reuse ;  /* 0x0000009a25257220 */ /* 0x080fe20000400000 */
[-C--:B------:R-:W-:Y:S01]  /*65e0*/  FMUL R39, R39, R154.reuse ;  /* 0x0000009a27277220 */ /* 0x080fe20000400000 */
[-C--:B------:R-:W-:Y:S01]  /*65f0*/  FMUL R41, R41, R154.reuse ;  /* 0x0000009a29297220 */ /* 0x080fe20000400000 */
[----:B------:R0:W-:Y:S01]  /*6600*/  @P0 STG.E desc[UR36][R6.64], R9 ;  /* 0x0000000906000986 */ /* 0x0001e2000c101924 */
[C---:B------:R-:W-:Y:S01]  /*6610*/  ISETP.GT.AND P0, PT, R0.reuse, 0x8, P5 ;  /* 0x000000080000780c */ /* 0x040fe20002f04270 */
[-C--:B------:R-:W-:Y:S01]  /*6620*/  FMUL R43, R43, R154.reuse ;  /* 0x0000009a2b2b7220 */ /* 0x080fe20000400000 */
[C---:B------:R-:W-:Y:S01]  /*6630*/  ISETP.GT.AND P5, PT, R3.reuse, 0x10, PT ;  /* 0x000000100300780c */ /* 0x040fe20003fa4270 */
[----:B------:R-:W-:Y:S01]  /*6640*/  @P3 STG.E desc[UR36][R6.64+0x4], R27 ;  /* 0x0000041b06003986 */ /* 0x000fe2000c101924 */
[----:B------:R-:W-:Y:S01]  /*6650*/  ISETP.GT.AND P3, PT, R3, 0x11, PT ;  /* 0x000000110300780c */ /* 0x000fe20003f64270 */
[-C--:B------:R-:W-:Y:S01]  /*6660*/  FMUL R45, R45, R154.reuse ;  /* 0x0000009a2d2d7220 */ /* 0x080fe20000400000 */
[-C--:B------:R-:W-:Y:S01]  /*6670*/  FMUL R47, R47, R154.reuse ;  /* 0x0000009a2f2f7220 */ /* 0x080fe20000400000 */
[----:B------:R1:W-:Y:S01]  /*6680*/  @P2 STG.E desc[UR36][R4.64+0x20], R11 ;  /* 0x0000200b04002986 */ /* 0x0003e2000c101924 */
[----:B------:R-:W-:Y:S01]  /*6690*/  ISETP.GT.AND P2, PT, R0, RZ, P5 ;  /* 0x000000ff0000720c */ /* 0x000fe20002f44270 */
[-C--:B------:R-:W-:Y:S01]  /*66a0*/  FMUL R49, R49, R154.reuse ;  /* 0x0000009a31317220 */ /* 0x080fe20000400000 */
[-C--:B------:R-:W-:Y:S01]  /*66b0*/  FMUL R51, R51, R154.reuse ;  /* 0x0000009a33337220 */ /* 0x080fe20000400000 */
[----:B------:R-:W-:Y:S01]  /*66c0*/  @P1 STG.E desc[UR36][R4.64+0x24], R29 ;  /* 0x0000241d04001986 */ /* 0x000fe2000c101924 */
[-C--:B0-----:R-:W-:Y:S01]  /*66d0*/  FMUL R9, R30, R154.reuse ;  /* 0x0000009a1e097220 */ /* 0x081fe20000400000 */
[C---:B------:R-:W-:Y:S01]  /*66e0*/  ISETP.GT.AND P1, PT, R0.reuse, RZ, P3 ;  /* 0x000000ff0000720c */ /* 0x040fe20001f24270 */
[-C--:B------:R-:W-:Y:S01]  /*66f0*/  FMUL R53, R53, R154.reuse ;  /* 0x0000009a35357220 */ /* 0x080fe20000400000 */
[C---:B------:R-:W-:Y:S01]  /*6700*/  ISETP.GT.AND P3, PT, R0.reuse, 0x8, P3 ;  /* 0x000000080000780c */ /* 0x040fe20001f64270 */
[-C--:B------:R-:W-:Y:S01]  /*6710*/  FMUL R55, R55, R154.reuse ;  /* 0x0000009a37377220 */ /* 0x080fe20000400000 */
[----:B------:R0:W-:Y:S01]  /*6720*/  @P0 STG.E desc[UR36][R6.64+0x20], R9 ;  /* 0x0000200906000986 */ /* 0x0001e2000c101924 */
[----:B------:R-:W-:Y:S01]  /*6730*/  ISETP.GT.AND P0, PT, R0, 0x8, P5 ;  /* 0x000000080000780c */ /* 0x000fe20002f04270 */
[-C--:B-1----:R-:W-:Y:S01]  /*6740*/  FMUL R11, R32, R154.reuse ;  /* 0x0000009a200b7220 */ /* 0x082fe20000400000 */
        /* <DEDUP_REMOVED lines=143> */
[----:B-1----:R-:W-:Y:S01]  /*7040*/  FMUL R11, R64, R154 ;  /* 0x0000009a400b7220 */ /* 0x002fe20000400000 */
[C---:B------:R-:W-:Y:S01]  /*7050*/  ISETP.GT.AND P5, PT, R3.reuse, 0x58, PT ;  /* 0x000000580300780c */ /* 0x040fe20003fa4270 */
[----:B------:R-:W-:Y:S01]  /*7060*/  @P4 STG.E desc[UR36][R6.64+0x124], R63 ;  /* 0x0001243f06004986 */ /* 0x000fe2000c101924 */
[----:B------:R-:W-:-:S03]  /*7070*/  ISETP.GT.AND P4, PT, R3, 0x59, PT ;  /* 0x000000590300780c */ /* 0x000fc60003f84270 */
[----:B------:R1:W-:Y:S01]  /*7080*/  @P2 STG.E desc[UR36][R4.64+0x140], R11 ;  /* 0x0001400b04002986 */ /* 0x0003e2000c101924 */
[----:B------:R-:W-:-:S03]  /*7090*/  ISETP.GT.AND P2, PT, R0, RZ, P5 ;  /* 0x000000ff0000720c */ /* 0x000fc60002f44270 */
[----:B------:R-:W-:Y:S01]  /*70a0*/  @P1 STG.E desc[UR36][R4.64+0x144], R65 ;  /* 0x0001444104001986 */ /* 0x000fe2000c101924 */
[-C--:B0-----:R-:W-:Y:S01]  /*70b0*/  FMUL R9, R66, R154.reuse ;  /* 0x0000009a42097220 */ /* 0x081fe20000400000 */
[C---:B------:R-:W-:Y:S02]  /*70c0*/  ISETP.GT.AND P1, PT, R0.reuse, RZ, P4 ;  /* 0x000000ff0000720c */ /* 0x040fe40002724270 */
[C---:B------:R-:W-:Y:S02]  /*70d0*/  ISETP.GT.AND P4, PT, R0.reuse, 0x8, P4 ;  /* 0x000000080000780c */ /* 0x040fe40002784270 */
        /* <DEDUP_REMOVED lines=93> */
[----:B------:R-:W-:Y:S01]  /*76b0*/  ISETP.GT.AND P1, PT, R0, RZ, P4 ;  /* 0x000000ff0000720c */ /* 0x000fe20002724270 */
[----:B0-----:R-:W-:Y:S01]  /*76c0*/  FMUL R9, R98, R154 ;  /* 0x0000009a62097220 */ /* 0x001fe20000400000 */
[----:B------:R-:W-:-:S04]  /*76d0*/  ISETP.GT.AND P4, PT, R0, 0x8, P4 ;  /* 0x000000080000780c */ /* 0x000fc80002784270 */
[----:B------:R0:W-:Y:S01]  /*76e0*/  @P0 STG.E desc[UR36][R6.64+0x240], R9 ;  /* 0x0002400906000986 */ /* 0x0001e2000c101924 */
[----:B-1----:R-:W-:Y:S01]  /*76f0*/  FMUL R11, R100, R154 ;  /* 0x0000009a640b7220 */ /* 0x002fe20000400000 */
[----:B------:R-:W-:Y:S02]  /*7700*/  ISETP.GT.AND P0, PT, R0, 0x8, P5 ;  /* 0x000000080000780c */ /* 0x000fe40002f04270 */
[----:B------:R-:W-:Y:S01]  /*7710*/  @P3 STG.E desc[UR36][R6.64+0x244], R99 ;  /* 0x0002446306003986 */ /* 0x000fe2000c101924 */
[----:B------:R-:W-:-:S03]  /*7720*/  ISETP.GT.AND P5, PT, R3, 0xa0, PT ;  /* 0x000000a00300780c */ /* 0x000fc60003fa4270 */
[----:B------:R1:W-:Y:S01]  /*7730*/  @P2 STG.E desc[UR36][R4.64+0x260], R11 ;  /* 0x0002600b04002986 */ /* 0x0003e2000c101924 */
[----:B------:R-:W-:Y:S02]  /*7740*/  ISETP.GT.AND P2, PT, R3, 0xa1, PT ;  /* 0x000000a10300780c */ /* 0x000fe40003f44270 */
[C---:B------:R-:W-:Y:S01]  /*7750*/  ISETP.GT.AND P3, PT, R0.reuse, RZ, P5 ;  /* 0x000000ff0000720c */ /* 0x040fe20002f64270 */
[----:B------:R-:W-:Y:S01]  /*7760*/  @P1 STG.E desc[UR36][R4.64+0x264], R101 ;  /* 0x0002646504001986 */ /* 0x000fe2000c101924 */
[----:B------:R-:W-:Y:S01]  /*7770*/  ISETP.GT.AND P1, PT, R0, RZ, P2 ;  /* 0x000000ff0000720c */ /* 0x000fe20001724270 */
[----:B0-----:R-:W-:Y:S01]  /*7780*/  FMUL R9, R102, R154 ;  /* 0x0000009a66097220 */ /* 0x001fe20000400000 */
[----:B------:R-:W-:-:S04]  /*7790*/  ISETP.GT.AND P2, PT, R0, 0x8, P2 ;  /* 0x000000080000780c */ /* 0x000fc80001744270 */
[----:B------:R0:W-:Y:S01]  /*77a0*/  @P0 STG.E desc[UR36][R6.64+0x260], R9 ;  /* 0x0002600906000986 */ /* 0x0001e2000c101924 */
[----:B-1----:R-:W-:Y:S01]  /*77b0*/  FMUL R11, R104, R154 ;  /* 0x0000009a680b7220 */ /* 0x002fe20000400000 */
[----:B------:R-:W-:Y:S02]  /*77c0*/  ISETP.GT.AND P0, PT, R0, 0x8, P5 ;  /* 0x000000080000780c */ /* 0x000fe40002f04270 */
[----:B------:R-:W-:Y:S04]  /*77d0*/  @P4 STG.E desc[UR36][R6.64+0x264], R103 ;  /* 0x0002646706004986 */ /* 0x000fe8000c101924 */
[----:B------:R1:W-:Y:S01]  /*77e0*/  @P3 STG.E desc[UR36][R4.64+0x280], R11 ;  /* 0x0002800b04003986 */ /* 0x0003e2000c101924 */
[----:B------:R-:W-:-:S03]  /*77f0*/  ISETP.GT.AND P3, PT, R3, 0xa8, PT ;  /* 0x000000a80300780c */ /* 0x000fc60003f64270 */
[----:B------:R-:W-:Y:S01]  /*7800*/  @P1 STG.E desc[UR36][R4.64+0x284], R105 ;  /* 0x0002846904001986 */ /* 0x000fe2000c101924 */
[----:B------:R-:W-:Y:S01]  /*7810*/  ISETP.GT.AND P1, PT, R3, 0xa9, PT ;  /* 0x000000a90300780c */ /* 0x000fe20003f24270 */
[-C--:B0-----:R-:W-:Y:S01]  /*7820*/  FMUL R9, R106, R154.reuse ;  /* 0x0000009a6a097220 */ /* 0x081fe20000400000 */
[C---:B------:R-:W-:Y:S02]  /*7830*/  ISETP.GT.AND P5, PT, R0.reuse, RZ, P3 ;  /* 0x000000ff0000720c */ /* 0x040fe40001fa4270 */
[----:B------:R-:W-:Y:S02]  /*7840*/  ISETP.GT.AND P4, PT, R0, RZ, P1 ;  /* 0x000000ff0000720c */ /* 0x000fe40000f84270 */
[----:B------:R0:W-:Y:S01]  /*7850*/  @P0 STG.E desc[UR36][R6.64+0x280], R9 ;  /* 0x0002800906000986 */ /* 0x0001e2000c101924 */
[----:B-1----:R-:W-:Y:S01]  /*7860*/  FMUL R11, R108, R154 ;  /* 0x0000009a6c0b7220 */ /* 0x002fe20000400000 */
[C---:B------:R-:W-:Y:S02]  /*7870*/  ISETP.GT.AND P3, PT, R0.reuse, 0x8, P3 ;  /* 0x000000080000780c */ /* 0x040fe40001f64270 */
[----:B------:R-:W-:Y:S01]  /*7880*/  @P2 STG.E desc[UR36][R6.64+0x284], R107 ;  /* 0x0002846b06002986 */ /* 0x000fe2000c101924 */
[----:B------:R-:W-:-:S02]  /*7890*/  ISETP.GT.AND P1, PT, R0, 0x8, P1 ;  /* 0x000000080000780c */ /* 0x000fc40000f24270 */
[C---:B------:R-:W-:Y:S02]  /*78a0*/  ISETP.GT.AND P0, PT, R3.reuse, 0xb0, PT ;  /* 0x000000b00300780c */ /* 0x040fe40003f04270 */
[C---:B------:R-:W-:Y:S01]  /*78b0*/  ISETP.GT.AND P2, PT, R3.reuse, 0xb1, PT ;  /* 0x000000b10300780c */ /* 0x040fe20003f44270 */
[----:B------:R1:W-:Y:S01]  /*78c0*/  @P5 STG.E desc[UR36][R4.64+0x2a0], R11 ;  /* 0x0002a00b04005986 */ /* 0x0003e2000c101924 */
[----:B------:R-:W-:Y:S01]  /*78d0*/  ISETP.GT.AND P5, PT, R0, RZ, P0 ;  /* 0x000000ff0000720c */ /* 0x000fe200007a4270 */
[-C--:B0-----:R-:W-:Y:S01]  /*78e0*/  FMUL R9, R110, R154.reuse ;  /* 0x0000009a6e097220 */ /* 0x081fe20000400000 */
[C---:B------:R-:W-:Y:S01]  /*78f0*/  ISETP.GT.AND P0, PT, R0.reuse, 0x8, P0 ;  /* 0x000000080000780c */ /* 0x040fe20000704270 */
[----:B------:R-:W-:Y:S01]  /*7900*/  @P4 STG.E desc[UR36][R4.64+0x2a4], R109 ;  /* 0x0002a46d04004986 */ /* 0x000fe2000c101924 */
[C---:B------:R-:W-:Y:S02]  /*7910*/  ISETP.GT.AND P4, PT, R0.reuse, RZ, P2 ;  /* 0x000000ff0000720c */ /* 0x040fe40001784270 */
[----:B------:R-:W-:Y:S01]  /*7920*/  ISETP.GT.AND P2, PT, R0, 0x8, P2 ;  /* 0x000000080000780c */ /* 0x000fe20001744270 */
[----:B------:R0:W-:Y:S01]  /*7930*/  @P3 STG.E desc[UR36][R6.64+0x2a0], R9 ;  /* 0x0002a00906003986 */ /* 0x0001e2000c101924 */
[----:B------:R-:W-:Y:S01]  /*7940*/  ISETP.GT.AND P3, PT, R3, 0xb9, PT ;  /* 0x000000b90300780c */ /* 0x000fe20003f64270 */
[----:B-1----:R-:W-:-:S02]  /*7950*/  FMUL R11, R112, R154 ;  /* 0x0000009a700b7220 */ /* 0x002fc40000400000 */
[----:B------:R-:W-:Y:S01]  /*7960*/  @P1 STG.E desc[UR36][R6.64+0x2a4], R111 ;  /* 0x0002a46f06001986 */ /* 0x000fe2000c101924 */
[----:B------:R-:W-:-:S03]  /*7970*/  ISETP.GT.AND P1, PT, R3, 0xb8, PT ;  /* 0x000000b80300780c */ /* 0x000fc60003f24270 */
[----:B------:R1:W-:Y:S01]  /*7980*/  @P5 STG.E desc[UR36][R4.64+0x2c0], R11 ;  /* 0x0002c00b04005986 */ /* 0x0003e2000c101924 */
[----:B------:R-:W-:Y:S01]  /*7990*/  ISETP.GT.AND P5, PT, R0, RZ, P1 ;  /* 0x000000ff0000720c */ /* 0x000fe20000fa4270 */
[-C--:B0-----:R-:W-:Y:S02]  /*79a0*/  FMUL R9, R114, R154.reuse ;  /* 0x0000009a72097220 */ /* 0x081fe40000400000 */
[----:B------:R-:W-:Y:S01]  /*79b0*/  @P4 STG.E desc[UR36][R4.64+0x2c4], R113 ;  /* 0x0002c47104004986 */ /* 0x000fe2000c101924 */
[C---:B------:R-:W-:Y:S02]  /*79c0*/  ISETP.GT.AND P4, PT, R0.reuse, RZ, P3 ;  /* 0x000000ff0000720c */ /* 0x040fe40001f84270 */
[C---:B------:R-:W-:Y:S01]  /*79d0*/  ISETP.GT.AND P1, PT, R0.reuse, 0x8, P1 ;  /* 0x000000080000780c */ /* 0x040fe20000f24270 */
[----:B------:R0:W-:Y:S01]  /*79e0*/  @P0 STG.E desc[UR36][R6.64+0x2c0], R9 ;  /* 0x0002c00906000986 */ /* 0x0001e2000c101924 */
[C---:B------:R-:W-:Y:S02]  /*79f0*/  ISETP.GT.AND P0, PT, R3.reuse, 0xc0, PT ;  /* 0x000000c00300780c */ /* 0x040fe40003f04270 */
[----:B------:R-:W-:Y:S01]  /*7a00*/  ISETP.GT.AND P3, PT, R0, 0x8, P3 ;  /* 0x000000080000780c */ /* 0x000fe20001f64270 */
[----:B-1----:R-:W-:Y:S01]  /*7a10*/  FMUL R11, R116, R154 ;  /* 0x0000009a740b7220 */ /* 0x002fe20000400000 */
        /* <DEDUP_REMOVED lines=69> */
[----:B------:R-:W-:Y:S02]  /*7e70*/  ISETP.GT.AND P3, PT, R0, 0x8, P3 ;  /* 0x000000080000780c */ /* 0x000fe40001f64270 */
[C---:B------:R-:W-:Y:S01]  /*7e80*/  ISETP.GT.AND P0, PT, R3.reuse, 0xf0, PT ;  /* 0x000000f00300780c */ /* 0x040fe20003f04270 */
        /* <DEDUP_REMOVED lines=12> */
[-C--:B-1----:R-:W-:Y:S01]  /*7f50*/  FMUL R11, R144, R154.reuse ;  /* 0x0000009a900b7220 */ /* 0x082fe20000400000 */
[----:B------:R-:W-:Y:S01]  /*7f60*/  @P3 STG.E desc[UR36][R6.64+0x3a4], R143 ;  /* 0x0003a48f06003986 */ /* 0x000fe2000c101924 */
[----:B------:R-:W-:Y:S01]  /*7f70*/  ISETP.GT.AND P3, PT, R3, 0xf8, PT ;  /* 0x000000f80300780c */ /* 0x000fe20003f64270 */
[----:B------:R-:W-:-:S02]  /*7f80*/  FMUL R3, R146, R154 ;  /* 0x0000009a92037220 */ /* 0x000fc40000400000 */
[----:B------:R1:W-:Y:S01]  /*7f90*/  @P5 STG.E desc[UR36][R4.64+0x3c0], R11 ;  /* 0x0003c00b04005986 */ /* 0x0003e2000c101924 */
[C---:B------:R-:W-:Y:S02]  /*7fa0*/  ISETP.GT.AND P5, PT, R0.reuse, RZ, P3 ;  /* 0x000000ff0000720c */ /* 0x040fe40001fa4270 */
[C---:B------:R-:W-:Y:S01]  /*7fb0*/  ISETP.GT.AND P3, PT, R0.reuse, 0x8, P3 ;  /* 0x000000080000780c */ /* 0x040fe20001f64270 */
[----:B------:R-:W-:Y:S01]  /*7fc0*/  @P4 STG.E desc[UR36][R4.64+0x3c4], R145 ;  /* 0x0003c49104004986 */ /* 0x000fe2000c101924 */
[----:B------:R-:W-:Y:S01]  /*7fd0*/  ISETP.GT.AND P4, PT, R0, RZ, P1 ;  /* 0x000000ff0000720c */ /* 0x000fe20000f84270 */
[-C--:B0-----:R-:W-:Y:S01]  /*7fe0*/  FMUL R9, R148, R154.reuse ;  /* 0x0000009a94097220 */ /* 0x081fe20000400000 */
[----:B------:R-:W-:Y:S01]  /*7ff0*/  ISETP.GT.AND P1, PT, R0, 0x8, P1 ;  /* 0x000000080000780c */ /* 0x000fe20000f24270 */
[----:B------:R-:W-:Y:S04]  /*8000*/  @P0 STG.E desc[UR36][R6.64+0x3c0], R3 ;  /* 0x0003c00306000986 */ /* 0x000fe8000c101924 */
[----:B------:R-:W-:Y:S01]  /*8010*/  @P2 STG.E desc[UR36][R6.64+0x3c4], R147 ;  /* 0x0003c49306002986 */ /* 0x000fe2000c101924 */
[----:B-1----:R-:W-:-:S03]  /*8020*/  FMUL R11, R150, R154 ;  /* 0x0000009a960b7220 */ /* 0x002fc60000400000 */
[----:B------:R-:W-:Y:S04]  /*8030*/  @P5 STG.E desc[UR36][R4.64+0x3e0], R9 ;  /* 0x0003e00904005986 */ /* 0x000fe8000c101924 */
[----:B------:R0:W-:Y:S02]  /*8040*/  @P4 STG.E desc[UR36][R4.64+0x3e4], R149 ;  /* 0x0003e49504004986 */ /* 0x0001e4000c101924 */
[----:B0-----:R-:W-:Y:S02]  /*8050*/  @P3 IMAD.MOV.U32 R4, RZ, RZ, R6 ;  /* 0x000000ffff043224 */ /* 0x001fe400078e0006 */
[----:B------:R-:W-:-:S05]  /*8060*/  @P3 IMAD.MOV.U32 R5, RZ, RZ, R7 ;  /* 0x000000ffff053224 */ /* 0x000fca00078e0007 */
[----:B------:R0:W-:Y:S04]  /*8070*/  @P3 STG.E desc[UR36][R4.64+0x3e0], R11 ;  /* 0x0003e00b04003986 */ /* 0x0001e8000c101924 */
[----:B------:R0:W-:Y:S02]  /*8080*/  @P1 STG.E desc[UR36][R6.64+0x3e4], R151 ;  /* 0x0003e49706001986 */ /* 0x0001e4000c101924 */
.L_x_282:
[----:B------:R-:W-:Y:S05]  /*8090*/  BSYNC B0 ;  /* 0x0000000000007941 */ /* 0x000fea0003800000 */
.L_x_28:
[----:B------:R-:W-:Y:S01]  /*80a0*/  ULDC UR4, c[0x0][0xc] ;  /* 0x0000030000047ab9 */ /* 0x000fe20000000800 */
[----:B------:R-:W-:Y:S01]  /*80b0*/  ULDC UR5, c[0x0][0x10] ;  /* 0x0000040000057ab9 */ /* 0x000fe20000000800 */
[----:B0-----:R-:W0:Y:S01]  /*80c0*/  LDC R3, c[0x0][0x14] ;  /* 0x00000500ff037b82 */ /* 0x001e220000000800 */
[----:B------:R-:W-:Y:S01]  /*80d0*/  UIMAD.WIDE.U32 UR4, UR4, UR5, URZ ;  /* 0x00000005040472a5 */ /* 0x000fe2000f8e003f */
[----:B------:R-:W-:Y:S01]  /*80e0*/  PRMT R0, RZ, 0x7610, R0 ;  /* 0x00007610ff007816 */ /* 0x000fe20000000000 */
[----:B------:R-:W-:Y:S02]  /*80f0*/  IMAD.MOV.U32 R152, RZ, RZ, -0x1 ;  /* 0xffffffffff987424 */ /* 0x000fe400078e00ff */
[----:B------:R-:W-:Y:S02]  /*8100*/  IMAD.MOV.U32 R23, RZ, RZ, -0x1 ;  /* 0xffffffffff177424 */ /* 0x000fe400078e00ff */
[----:B0-----:R-:W-:-:S04]  /*8110*/  IMAD.WIDE.U32 R16, R3, UR4, R16 ;  /* 0x0000000403107c25 */ /* 0x001fc8000f8e0010 */
[----:B------:R-:W-:Y:S01]  /*8120*/  IMAD R3, R3, UR5, RZ ;  /* 0x0000000503037c24 */ /* 0x000fe2000f8e02ff */
[----:B------:R-:W-:Y:S02]  /*8130*/  ULDC.64 UR4, c[0x0][0x650] ;  /* 0x0001940000047ab9 */ /* 0x000fe40000000a00 */
[----:B------:R-:W-:Y:S01]  /*8140*/  ISETP.GE.U32.AND P0, PT, R16, UR4, PT ;  /* 0x0000000410007c0c */ /* 0x000fe2000bf06070 */
[----:B------:R-:W-:-:S05]  /*8150*/  IMAD.IADD R17, R17, 0x1, R3 ;  /* 0x0000000111117824 */ /* 0x000fca00078e0203 */
[----:B------:R-:W-:-:S13]  /*8160*/  ISETP.GE.U32.AND.EX P0, PT, R17, UR5, PT, P0 ;  /* 0x0000000511007c0c */ /* 0x000fda000bf06100 */
[----:B------:R-:W-:Y:S05]  /*8170*/  @P0 BRA `(.L_x_283) ;  /* 0x0000000400640947 */ /* 0x000fea0003800000 */
[----:B------:R-:W0:Y:S01]  /*8180*/  S2R R12, SR_CTAID.X ;  /* 0x00000000000c7919 */ /* 0x000e220000002500 */
[----:B---3--:R-:W3:Y:S01]  /*8190*/  LDC.64 R10, c[0x0][0x628] ;  /* 0x00018a00ff0a7b82 */ /* 0x008ee20000000a00 */
[----:B------:R-:W-:Y:S01]  /*81a0*/  ULDC UR4, c[0x0][0x150] ;  /* 0x0000540000047ab9 */ /* 0x000fe20000000800 */
[----:B-12-4-:R-:W-:Y:S01]  /*81b0*/  IMAD.MOV.U32 R8, RZ, RZ, R16 ;  /* 0x000000ffff087224 */ /* 0x016fe200078e0010 */
[----:B------:R-:W1:Y:S01]  /*81c0*/  S2R R24, SR_CTAID.Y ;  /* 0x0000000000187919 */ /* 0x000e620000002600 */
[----:B------:R-:W-:-:S04]  /*81d0*/  IMAD.MOV.U32 R9, RZ, RZ, R17 ;  /* 0x000000ffff097224 */ /* 0x000fc800078e0011 */
[----:B------:R-:W2:Y:S08]  /*81e0*/  LDC R21, c[0x0][0x144] ;  /* 0x00005100ff157b82 */ /* 0x000eb00000000800 */
[----:B------:R-:W4:Y:S08]  /*81f0*/  LDC R0, c[0x0][0x630] ;  /* 0x00018c00ff007b82 */ /* 0x000f300000000800 */
[----:B------:R-:W1:Y:S01]  /*8200*/  LDC.64 R14, c[0x0][0x620] ;  /* 0x00018800ff0e7b82 */ /* 0x000e620000000a00 */
[----:B---3--:R-:W-:-:S04]  /*8210*/  ISETP.NE.U32.AND P0, PT, R10, RZ, PT ;  /* 0x000000ff0a00720c */ /* 0x008fc80003f05070 */
[----:B------:R-:W-:Y:S02]  /*8220*/  ISETP.NE.AND.EX P0, PT, R11, RZ, PT, P0 ;  /* 0x000000ff0b00720c */ /* 0x000fe40003f05300 */
[----:B0-----:R-:W-:-:S05]  /*8230*/  I2FP.F32.U32 R3, R12 ;  /* 0x0000000c00037245 */ /* 0x001fca0000201000 */
[----:B------:R-:W-:-:S04]  /*8240*/  FMUL R3, R3, UR4 ;  /* 0x0000000403037c20 */ /* 0x000fc80008400000 */
[----:B------:R0:W3:Y:S02]  /*8250*/  F2I.U32.TRUNC.NTZ R20, R3 ;  /* 0x0000000300147305 */ /* 0x0000e4000020f000 */
[----:B--2-4-:R-:W-:Y:S05]  /*8260*/  @!P0 BRA `(.L_x_284) ;  /* 0x0000000000288947 */ /* 0x014fea0003800000 */
[----:B0-----:R-:W0:Y:S02]  /*8270*/  LDC R3, c[0x0][0x634] ;  /* 0x00018d00ff037b82 */ /* 0x001e240000000800 */
        /* <DEDUP_REMOVED lines=9> */
.L_x_284:
[----:B------:R-:W2:Y:S01]  /*8310*/  LDC.64 R30, c[0x0][0x640] ;  /* 0x00019000ff1e7b82 */ /* 0x000ea20000000a00 */
[-CC-:B------:R-:W-:Y:S01]  /*8320*/  SHF.R.U64 R23, R8, R0.reuse, R9.reuse ;  /* 0x0000000008177219 */ /* 0x180fe20000001209 */
[----:B---3--:R-:W-:Y:S01]  /*8330*/  IMAD.MOV R20, RZ, RZ, -R20 ;  /* 0x000000ffff147224 */ /* 0x008fe200078e0a14 */
[----:B------:R-:W-:Y:S01]  /*8340*/  SHF.R.U32.HI R0, RZ, R0, R9 ;  /* 0x00000000ff007219 */ /* 0x000fe20000011609 */
[----:B------:R-:W-:Y:S01]  /*8350*/  ULDC UR4, c[0x0][0x154] ;  /* 0x0000550000047ab9 */ /* 0x000fe20000000800 */
[----:B0-----:R-:W-:Y:S01]  /*8360*/  IADD3 R3, P0, RZ, -R23, RZ ;  /* 0x80000017ff037210 */ /* 0x001fe20007f1e0ff */
[----:B------:R-:W-:Y:S02]  /*8370*/  IMAD R26, R21, R20, R12 ;  /* 0x00000014151a7224 */ /* 0x000fe400078e020c */
[----:B------:R-:W0:Y:S01]  /*8380*/  LDC R6, c[0x0][0x618] ;  /* 0x00018600ff067b82 */ /* 0x000e220000000800 */
[----:B------:R-:W-:Y:S02]  /*8390*/  IMAD.MOV.U32 R7, RZ, RZ, 0x1 ;  /* 0x00000001ff077424 */ /* 0x000fe400078e00ff */
[----:B------:R-:W-:-:S04]  /*83a0*/  IMAD.X R5, RZ, RZ, ~R0, P0 ;  /* 0x000000ffff057224 */ /* 0x000fc800000e0e00 */
[-C--:B-1----:R-:W-:Y:S01]  /*83b0*/  IMAD R0, R5, R14.reuse, RZ ;  /* 0x0000000e05007224 */ /* 0x082fe200078e02ff */
[----:B------:R-:W1:Y:S01]  /*83c0*/  LDC R8, c[0x0][0x608] ;  /* 0x00018200ff087b82 */ /* 0x000e620000000800 */
[----:B------:R-:W-:-:S04]  /*83d0*/  IMAD.WIDE.U32 R4, R3, R14, R16 ;  /* 0x0000000e03047225 */ /* 0x000fc800078e0010 */
[----:B------:R-:W-:Y:S01]  /*83e0*/  IMAD R3, R3, R15, R0 ;  /* 0x0000000f03037224 */ /* 0x000fe200078e0200 */
[----:B------:R-:W-:Y:S02]  /*83f0*/  I2FP.F32.U32 R0, R24 ;  /* 0x0000001800007245 */ /* 0x000fe40000201000 */
[----:B------:R-:W3:Y:S01]  /*8400*/  LDC R28, c[0x0][0x658] ;  /* 0x00019600ff1c7b82 */ /* 0x000ee20000000800 */
[----:B------:R-:W-:Y:S01]  /*8410*/  IMAD.IADD R3, R5, 0x1, R3 ;  /* 0x0000000105037824 */ /* 0x000fe200078e0203 */
[----:B--2---:R-:W-:Y:S01]  /*8420*/  ISETP.NE.U32.AND P0, PT, R30, RZ, PT ;  /* 0x000000ff1e00720c */ /* 0x004fe20003f05070 */
[----:B------:R-:W-:Y:S01]  /*8430*/  FMUL R0, R0, UR4 ;  /* 0x0000000400007c20 */ /* 0x000fe20008400000 */
[----:B------:R-:W-:Y:S02]  /*8440*/  IMAD.MOV.U32 R5, RZ, RZ, -0x1 ;  /* 0xffffffffff057424 */ /* 0x000fe400078e00ff */
[----:B------:R-:W-:Y:S01]  /*8450*/  ISETP.NE.AND.EX P0, PT, R31, RZ, PT, P0 ;  /* 0x000000ff1f00720c */ /* 0x000fe20003f05300 */
[----:B------:R2:W4:Y:S01]  /*8460*/  F2I.U32.TRUNC.NTZ R13, R0 ;  /* 0x00000000000d7305 */ /* 0x000522000020f000 */
[----:B------:R-:W2:Y:S01]  /*8470*/  LDC R15, c[0x0][0x148] ;  /* 0x00005200ff0f7b82 */ /* 0x000ea20000000800 */
[----:B0-----:R-:W-:-:S02]  /*8480*/  SHF.R.U64 R12, R4, R6, R3 ;  /* 0x00000006040c7219 */ /* 0x001fc40000001203 */
[----:B------:R-:W-:-:S05]  /*8490*/  SHF.R.U32.HI R3, RZ, R6, R3 ;  /* 0x00000006ff037219 */ /* 0x000fca0000011603 */
[----:B------:R-:W0:Y:S01]  /*84a0*/  LDC R20, c[0x0][0x600] ;  /* 0x00018000ff147b82 */ /* 0x000e220000000800 */
[-CC-:B-1----:R-:W-:Y:S02]  /*84b0*/  SHF.R.U64 R10, R12, R8.reuse, R3.reuse ;  /* 0x000000080c0a7219 */ /* 0x182fe40000001203 */
[----:B------:R-:W-:-:S05]  /*84c0*/  SHF.R.U32.HI R3, RZ, R8, R3 ;  /* 0x00000008ff037219 */ /* 0x000fca0000011603 */
[----:B------:R-:W1:Y:S01]  /*84d0*/  LDC R21, c[0x0][0x648] ;  /* 0x00019200ff157b82 */ /* 0x000e620000000800 */
[-C--:B---3--:R-:W-:Y:S02]  /*84e0*/  SHF.L.U32 R4, R5, R28.reuse, RZ ;  /* 0x0000001c05047219 */ /* 0x088fe400000006ff */
[-CC-:B------:R-:W-:Y:S02]  /*84f0*/  SHF.R.U64 R14, R10, R28.reuse, R3.reuse ;  /* 0x0000001c0a0e7219 */ /* 0x180fe40000001203 */
[----:B------:R-:W-:Y:S02]  /*8500*/  SHF.R.U32.HI R5, RZ, R28, R3 ;  /* 0x0000001cff057219 */ /* 0x000fe40000011603 */
[----:B------:R-:W-:Y:S01]  /*8510*/  LOP3.LUT R153, RZ, R4, RZ, 0x33, !PT ;  /* 0x00000004ff997212 */ /* 0x000fe200078e33ff */
[----:B------:R-:W3:Y:S01]  /*8520*/  LDC R25, c[0x0][0x638] ;  /* 0x00018e00ff197b82 */ /* 0x000ee20000000800 */
[----:B------:R-:W-:Y:S01]  /*8530*/  SHF.L.U32 R28, R7, R28, RZ ;  /* 0x0000001c071c7219 */ /* 0x000fe200000006ff */
[----:B------:R-:W-:-:S06]  /*8540*/  IMAD.MOV.U32 R4, RZ, RZ, R14 ;  /* 0x000000ffff047224 */ /* 0x000fcc00078e000e */
[----:B------:R-:W0:Y:S01]  /*8550*/  LDC R27, c[0x0][0x610] ;  /* 0x00018400ff1b7b82 */ /* 0x000e220000000800 */
[----:B----4-:R-:W-:Y:S05]  /*8560*/  @!P0 BRA `(.L_x_285) ;  /* 0x0000000000288947 */ /* 0x010fea0003800000 */
[----:B------:R-:W4:Y:S02]  /*8570*/  LDC R3, c[0x0][0x64c] ;  /* 0x00019300ff037b82 */ /* 0x000f240000000800 */
[----:B----4-:R-:W-:-:S05]  /*8580*/  IADD3 R3, P0, R14, R3, RZ ;  /* 0x000000030e037210 */ /* 0x010fca0007f1e0ff */
        /* <DEDUP_REMOVED lines=8> */
.L_x_285:
[----:B------:R-:W-:Y:S01]  /*8610*/  ISETP.NE.AND P0, PT, R2, 0x1, PT ;  /* 0x000000010200780c */ /* 0x000fe20003f05270 */
[----:B------:R-:W-:Y:S01]  /*8620*/  IMAD.MOV R13, RZ, RZ, -R13 ;  /* 0x000000ffff0d7224 */ /* 0x000fe200078e0a0d */
[----:B-12---:R-:W-:Y:S01]  /*8630*/  SHF.R.U64 R0, R4, R21, R5 ;  /* 0x0000001504007219 */ /* 0x006fe20000001205 */
[----:B0-----:R-:W-:Y:S01]  /*8640*/  VIADD R5, R20, 0xffffffff ;  /* 0xffffffff14057836 */ /* 0x001fe20000000000 */
[----:B------:R-:W-:-:S03]  /*8650*/  LOP3.LUT R153, R10, R153, RZ, 0xc0, !PT ;  /* 0x000000990a997212 */ /* 0x000fc600078ec0ff */
[----:B------:R-:W-:Y:S01]  /*8660*/  IMAD.MOV R3, RZ, RZ, -R0 ;  /* 0x000000ffff037224 */ /* 0x000fe200078e0a00 */
[----:B------:R-:W-:Y:S01]  /*8670*/  LOP3.LUT R5, R12, R5, RZ, 0xc0, !PT ;  /* 0x000000050c057212 */ /* 0x000fe200078ec0ff */
[----:B------:R-:W-:Y:S02]  /*8680*/  IMAD R153, R28, R0, R153 ;  /* 0x000000001c997224 */ /* 0x000fe400078e0299 */
[----:B---3--:R-:W-:Y:S02]  /*8690*/  IMAD R0, R3, R25, R14 ;  /* 0x0000001903007224 */ /* 0x008fe400078e020e */
[----:B------:R-:W-:Y:S02]  /*86a0*/  @P0 IMAD R26, R15, R13, R24 ;  /* 0x0000000d0f1a0224 */ /* 0x000fe400078e0218 */
[----:B------:R-:W-:Y:S02]  /*86b0*/  IMAD R4, R0, R20, R5 ;  /* 0x0000001400047224 */ /* 0x000fe400078e0205 */
[----:B------:R-:W-:-:S02]  /*86c0*/  IMAD R153, R153, R27, R26 ;  /* 0x0000001b99997224 */ /* 0x000fc400078e021a */
[----:B------:R-:W-:-:S03]  /*86d0*/  IMAD.MOV.U32 R3, RZ, RZ, 0x1 ;  /* 0x00000001ff037424 */ /* 0x000fc600078e00ff */
[----:B------:R-:W-:Y:S02]  /*86e0*/  SEL R152, R4, R153, !P0 ;  /* 0x0000009904987207 */ /* 0x000fe40004000000 */
[----:B------:R-:W-:Y:S02]  /*86f0*/  PRMT R0, R3, 0x7610, R0 ;  /* 0x0000761003007816 */ /* 0x000fe40000000000 */
[----:B------:R-:W-:-:S07]  /*8700*/  SEL R153, R153, R4, !P0 ;  /* 0x0000000499997207 */ /* 0x000fce0004000000 */
.L_x_283:
[----:B------:R-:W-:-:S13]  /*8710*/  LOP3.LUT P0, RZ, R0, 0xff, RZ, 0xc0, !PT ;  /* 0x000000ff00ff7812 */ /* 0x000fda000780c0ff */
[----:B------:R-:W-:Y:S05]  /*8720*/  @P0 BRA `(.L_x_286) ;  /* 0xffffff8800000947 */ /* 0x000fea000383ffff */
[----:B------:R-:W-:Y:S05]  /*8730*/  EXIT ;  /* 0x000000000000794d */ /* 0x000fea0003800000 */
.L_x_3:
[----:B0-----:R-:W-:Y:S01]  /*8740*/  ULDC.64 UR4, c[0x0][0x650] ;  /* 0x0001940000047ab9 */ /* 0x001fe20000000a00 */
        /* <DEDUP_REMOVED lines=25> */
.L_x_288:
[--C-:B------:R-:W-:Y:S01]  /*88e0*/  SHF.R.U64 R12, R10, R14, R11.reuse ;  /* 0x0000000e0a0c7219 */ /* 0x100fe2000000120b */
[----:B------:R-:W0:Y:S01]  /*88f0*/  LDC R22, c[0x0][0x618] ;  /* 0x00018600ff167b82 */ /* 0x000e220000000800 */
[----:B------:R-:W-:Y:S01]  /*8900*/  I2FP.F32.U32 R6, R4 ;  /* 0x0000000400067245 */ /* 0x000fe20000201000 */
[----:B------:R-:W-:Y:S01]  /*8910*/  ULDC UR4, c[0x0][0x150] ;  /* 0x0000540000047ab9 */ /* 0x000fe20000000800 */
[----:B------:R-:W-:Y:S02]  /*8920*/  SHF.R.U32.HI R5, RZ, R14, R11 ;  /* 0x0000000eff057219 */ /* 0x000fe4000001160b */
[----:B------:R-:W-:Y:S01]  /*8930*/  IADD3 R9, P0, RZ, -R12, RZ ;  /* 0x8000000cff097210 */ /* 0x000fe20007f1e0ff */
[----:B------:R-:W-:Y:S01]  /*8940*/  FMUL R11, R6, UR4 ;  /* 0x00000004060b7c20 */ /* 0x000fe20008400000 */
[----:B------:R-:W-:Y:S01]  /*8950*/  ULDC UR4, c[0x0][0x154] ;  /* 0x0000550000047ab9 */ /* 0x000fe20000000800 */
[----:B------:R-:W1:Y:S02]  /*8960*/  LDC.64 R24, c[0x0][0x640] ;  /* 0x00019000ff187b82 */ /* 0x000e640000000a00 */
[----:B------:R-:W-:-:S02]  /*8970*/  IMAD.X R5, RZ, RZ, ~R5, P0 ;  /* 0x000000ffff057224 */ /* 0x000fc400000e0e05 */
[----:B------:R-:W2:Y:S01]  /*8980*/  F2I.U32.TRUNC.NTZ R11, R11 ;  /* 0x0000000b000b7305 */ /* 0x000ea2000020f000 */
[----:B------:R-:W-:-:S03]  /*8990*/  IMAD.WIDE.U32 R6, R9, R20, R16 ;  /* 0x0000001409067225 */ /* 0x000fc600078e0010 */
[----:B------:R-:W3:Y:S01]  /*89a0*/  LDC R13, c[0x0][0x144] ;  /* 0x00005100ff0d7b82 */ /* 0x000ee20000000800 */
[----:B------:R-:W-:-:S04]  /*89b0*/  IMAD R8, R5, R20, RZ ;  /* 0x0000001405087224 */ /* 0x000fc800078e02ff */
[----:B------:R-:W-:Y:S02]  /*89c0*/  IMAD R5, R9, R21, R8 ;  /* 0x0000001509057224 */ /* 0x000fe400078e0208 */
[----:B------:R-:W-:Y:S01]  /*89d0*/  IMAD.MOV.U32 R8, RZ, RZ, -0x1 ;  /* 0xffffffffff087424 */ /* 0x000fe200078e00ff */
[----:B------:R-:W4:Y:S01]  /*89e0*/  LDC R14, c[0x0][0x608] ;  /* 0x00018200ff0e7b82 */ /* 0x000f220000000800 */
[----:B------:R-:W-:Y:S01]  /*89f0*/  IMAD.IADD R5, R7, 0x1, R5 ;  /* 0x0000000107057824 */ /* 0x000fe200078e0205 */
[----:B------:R-:W-:-:S04]  /*8a00*/  I2FP.F32.U32 R7, R3 ;  /* 0x0000000300077245 */ /* 0x000fc80000201000 */
[-C--:B0-----:R-:W-:Y:S01]  /*8a10*/  SHF.R.U64 R10, R6, R22.reuse, R5 ;  /* 0x00000016060a7219 */ /* 0x081fe20000001205 */
[----:B--2---:R-:W-:Y:S01]  /*8a20*/  IMAD.MOV R6, RZ, RZ, -R11 ;  /* 0x000000ffff067224 */ /* 0x004fe200078e0a0b */
[----:B------:R-:W0:Y:S01]  /*8a30*/  LDC R9, c[0x0][0x658] ;  /* 0x00019600ff097b82 */ /* 0x000e220000000800 */
[----:B-1----:R-:W-:Y:S01]  /*8a40*/  ISETP.NE.U32.AND P0, PT, R24, RZ, PT ;  /* 0x000000ff1800720c */ /* 0x002fe20003f05070 */
[----:B------:R-:W-:Y:S01]  /*8a50*/  FMUL R7, R7, UR4 ;  /* 0x0000000407077c20 */ /* 0x000fe20008400000 */
[----:B------:R-:W-:Y:S02]  /*8a60*/  SHF.R.U32.HI R5, RZ, R22, R5 ;  /* 0x00000016ff057219 */ /* 0x000fe40000011605 */
[----:B------:R-:W-:-:S03]  /*8a70*/  ISETP.NE.AND.EX P0, PT, R25, RZ, PT, P0 ;  /* 0x000000ff1900720c */ /* 0x000fc60003f05300 */
[----:B------:R-:W1:Y:S01]  /*8a80*/  LDC R20, c[0x0][0x148] ;  /* 0x00005200ff147b82 */ /* 0x000e620000000800 */
[----:B---3--:R-:W-:Y:S02]  /*8a90*/  IMAD R23, R13, R6, R4 ;  /* 0x000000060d177224 */ /* 0x008fe400078e0204 */
[----:B------:R-:W-:-:S05]  /*8aa0*/  IMAD.MOV.U32 R6, RZ, RZ, 0x1 ;  /* 0x00000001ff067424 */ /* 0x000fca00078e00ff */
[----:B------:R-:W2:Y:S01]  /*8ab0*/  LDC R21, c[0x0][0x600] ;  /* 0x00018000ff157b82 */ /* 0x000ea20000000800 */
[-CC-:B----4-:R-:W-:Y:S02]  /*8ac0*/  SHF.R.U64 R13, R10, R14.reuse, R5.reuse ;  /* 0x0000000e0a0d7219 */ /* 0x190fe40000001205 */
[----:B------:R-:W-:Y:S02]  /*8ad0*/  SHF.R.U32.HI R4, RZ, R14, R5 ;  /* 0x0000000eff047219 */ /* 0x000fe40000011605 */
[----:B------:R3:W4:Y:S03]  /*8ae0*/  F2I.U32.TRUNC.NTZ R14, R7 ;  /* 0x00000007000e7305 */ /* 0x000726000020f000 */
[----:B------:R-:W1:Y:S01]  /*8af0*/  LDC R26, c[0x0][0x648] ;  /* 0x00019200ff1a7b82 */ /* 0x000e620000000800 */
[-C--:B0-----:R-:W-:Y:S02]  /*8b00*/  SHF.R.U64 R15, R13, R9.reuse, R4 ;  /* 0x000000090d0f7219 */ /* 0x081fe40000001204 */
[----:B------:R-:W-:-:S02]  /*8b10*/  SHF.L.U32 R8, R8, R9, RZ ;  /* 0x0000000908087219 */ /* 0x000fc400000006ff */
[-C--:B------:R-:W-:Y:S01]  /*8b20*/  SHF.R.U32.HI R5, RZ, R9.reuse, R4 ;  /* 0x00000009ff057219 */ /* 0x080fe20000011604 */
[----:B------:R-:W-:Y:S01]  /*8b30*/  IMAD.MOV.U32 R4, RZ, RZ, R15 ;  /* 0x000000ffff047224 */ /* 0x000fe200078e000f */
[----:B------:R-:W-:Y:S01]  /*8b40*/  SHF.L.U32 R22, R6, R9, RZ ;  /* 0x0000000906167219 */ /* 0x000fe200000006ff */
[----:B------:R-:W0:Y:S01]  /*8b50*/  LDC R27, c[0x0][0x638] ;  /* 0x00018e00ff1b7b82 */ /* 0x000e220000000800 */
[----:B------:R-:W-:-:S07]  /*8b60*/  LOP3.LUT R28, RZ, R8, RZ, 0x33, !PT ;  /* 0x00000008ff1c7212 */ /* 0x000fce00078e33ff */
        /* <DEDUP_REMOVED lines=12> */
.L_x_289:
[----:B------:R-:W-:Y:S01]  /*8c30*/  ISETP.NE.AND P0, PT, R2, 0x1, PT ;  /* 0x000000010200780c */ /* 0x000fe20003f05270 */
[----:B--2---:R-:W-:Y:S01]  /*8c40*/  VIADD R7, R21, 0xffffffff ;  /* 0xffffffff15077836 */ /* 0x004fe20000000000 */
[----:B-1----:R-:W-:Y:S01]  /*8c50*/  SHF.R.U64 R5, R4, R26, R5 ;  /* 0x0000001a04057219 */ /* 0x002fe20000001205 */
[----:B------:R-:W-:Y:S01]  /*8c60*/  IMAD.MOV R14, RZ, RZ, -R14 ;  /* 0x000000ffff0e7224 */ /* 0x000fe200078e0a0e */
[----:B------:R-:W-:Y:S01]  /*8c70*/  LOP3.LUT R4, R13, R28, RZ, 0xc0, !PT ;  /* 0x0000001c0d047212 */ /* 0x000fe200078ec0ff */
[----:B------:R-:W-:Y:S01]  /*8c80*/  IMAD.MOV.U32 R8, RZ, RZ, R12 ;  /* 0x000000ffff087224 */ /* 0x000fe200078e000c */
[----:B------:R-:W-:Y:S01]  /*8c90*/  LOP3.LUT R10, R10, R7, RZ, 0xc0, !PT ;  /* 0x000000070a0a7212 */ /* 0x000fe200078ec0ff */
[----:B------:R-:W-:Y:S02]  /*8ca0*/  IMAD.MOV R6, RZ, RZ, -R5 ;  /* 0x000000ffff067224 */ /* 0x000fe400078e0a05 */
[----:B------:R-:W-:-:S04]  /*8cb0*/  IMAD R4, R22, R5, R4 ;  /* 0x0000000516047224 */ /* 0x000fc800078e0204 */
[----:B------:R-:W-:Y:S02]  /*8cc0*/  @P0 IMAD R23, R20, R14, R3 ;  /* 0x0000000e14170224 */ /* 0x000fe400078e0203 */
[----:B0-----:R-:W-:Y:S02]  /*8cd0*/  IMAD R3, R6, R27, R15 ;  /* 0x0000001b06037224 */ /* 0x001fe400078e020f */
[----:B------:R-:W-:Y:S02]  /*8ce0*/  IMAD R7, R4, R29, R23 ;  /* 0x0000001d04077224 */ /* 0x000fe400078e0217 */
[----:B------:R-:W-:Y:S02]  /*8cf0*/  IMAD R4, R3, R21, R10 ;  /* 0x0000001503047224 */ /* 0x000fe400078e020a */
[----:B------:R-:W-:-:S03]  /*8d00*/  IMAD.MOV.U32 R6, RZ, RZ, 0x1 ;  /* 0x00000001ff067424 */ /* 0x000fc600078e00ff */
[----:B------:R-:W-:Y:S02]  /*8d10*/  SEL R9, R4, R7, !P0 ;  /* 0x0000000704097207 */ /* 0x000fe40004000000 */
[----:B------:R-:W-:-:S07]  /*8d20*/  SEL R7, R7, R4, !P0 ;  /* 0x0000000407077207 */ /* 0x000fce0004000000 */
.L_x_287:
[----:B------:R-:W-:-:S08]  /*8d30*/  NOP ;  /* 0x0000000000007918 */ /* 0x000fd00000000000 */
[----:B------:R-:W0:-:S00]  /*8d40*/  USETMAXREG.DEALLOC.CTAPOOL 0x28 ;  /* 0x00000028000079c8 */ /* 0x000e0000080e0500 */
[----:B0-----:R-:W-:-:S13]  /*8d50*/  ISETP.NE.AND P0, PT, R0, RZ, PT ;  /* 0x000000ff0000720c */ /* 0x001fda0003f05270 */
[----:B------:R-:W-:Y:S05]  /*8d60*/  @P0 EXIT ;  /* 0x000000000000094d */ /* 0x000fea0003800000 */
[----:B------:R-:W-:Y:S01]  /*8d70*/  LOP3.LUT P0, RZ, R6, 0xff, RZ, 0xc0, !PT ;  /* 0x000000ff06ff7812 */ /* 0x000fe2000780c0ff */
[----:B------:R-:W-:Y:S02]  /*8d80*/  IMAD.MOV.U32 R3, RZ, RZ, 0x1 ;  /* 0x00000001ff037424 */ /* 0x000fe400078e00ff */
[----:B------:R-:W-:-:S10]  /*8d90*/  IMAD.MOV.U32 R0, RZ, RZ, RZ ;  /* 0x000000ffff007224 */ /* 0x000fd400078e00ff */
[----:B------:R-:W-:Y:S05]  /*8da0*/  @!P0 BRA `(.L_x_290) ;  /* 0x0000000c00348947 */ /* 0x000fea0003800000 */
[----:B------:R-:W0:Y:S01]  /*8db0*/  LDC R0, c[0x0][0x28c] ;  /* 0x0000a300ff007b82 */ /* 0x000e220000000800 */
[----:B------:R-:W-:Y:S01]  /*8dc0*/  ULDC UR5, c[0x0][0x600] ;  /* 0x0001800000057ab9 */ /* 0x000fe20000000800 */
[----:B------:R-:W-:Y:S01]  /*8dd0*/  ULDC UR4, c[0x0][0xc] ;  /* 0x0000030000047ab9 */ /* 0x000fe20000000800 */
[----:B------:R-:W-:Y:S01]  /*8de0*/  UIADD3 UR16, UR5, -0x1, URZ ;  /* 0xffffffff05107890 */ /* 0x000fe2000fffe03f */
[C---:B------:R-:W-:Y:S01]  /*8df0*/  LOP3.LUT P2, RZ, R18.reuse, 0x7f, RZ, 0xc0, !PT ;  /* 0x0000007f12ff7812 */ /* 0x040fe2000784c0ff */
[----:B------:R-:W-:Y:S01]  /*8e00*/  ULDC UR6, c[0x0][0x658] ;  /* 0x0001960000067ab9 */ /* 0x000fe20000000800 */
[----:B------:R-:W-:Y:S01]  /*8e10*/  ULDC UR5, c[0x0][0x10] ;  /* 0x0000040000057ab9 */ /* 0x000fe20000000800 */
[----:B------:R-:W-:Y:S01]  /*8e20*/  UMOV UR7, 0xffffffff ;  /* 0xffffffff00077882 */ /* 0x000fe20000000000 */
[----:B------:R-:W-:Y:S01]  /*8e30*/  UMOV UR8, 0x1 ;  /* 0x0000000100087882 */ /* 0x000fe20000000000 */
[----:B------:R-:W-:Y:S01]  /*8e40*/  UIMAD.WIDE.U32 UR4, UR4, UR5, URZ ;  /* 0x00000005040472a5 */ /* 0x000fe2000f8e003f */
[----:B------:R-:W-:Y:S01]  /*8e50*/  LOP3.LUT P0, RZ, R18, 0x1f, RZ, 0xc0, !PT ;  /* 0x0000001f12ff7812 */ /* 0x000fe2000780c0ff */
[----:B------:R-:W-:Y:S01]  /*8e60*/  USHF.L.U32 UR7, UR7, UR6, URZ ;  /* 0x0000000607077299 */ /* 0x000fe2000800063f */
[----:B------:R-:W-:Y:S01]  /*8e70*/  BSSY B0, `(.L_x_290) ;  /* 0x00000c0000007945 */ /* 0x000fe20003800000 */
[----:B------:R-:W-:Y:S01]  /*8e80*/  USHF.L.U32 UR18, UR8, UR6, URZ ;  /* 0x0000000608127299 */ /* 0x000fe2000800063f */
[----:B------:R-:W-:Y:S01]  /*8e90*/  IMAD.MOV.U32 R11, RZ, RZ, 0x1 ;  /* 0x00000001ff0b7424 */ /* 0x000fe200078e00ff */
[----:B------:R-:W-:Y:S01]  /*8ea0*/  LOP3.LUT R18, R19, 0x2, RZ, 0xfc, !PT ;  /* 0x0000000213127812 */ /* 0x000fe200078efcff */
[----:B------:R-:W-:Y:S01]  /*8eb0*/  ULDC UR6, c[0x0][0x14] ;  /* 0x0000050000067ab9 */ /* 0x000fe20000000800 */
[----:B------:R-:W-:Y:S01]  /*8ec0*/  PLOP3.LUT P0, PT, P0, P2, PT, 0x8a, 0x0 ;  /* 0x000000000000781c */ /* 0x000fe20000705172 */
[----:B------:R-:W-:-:S02]  /*8ed0*/  UIMAD.WIDE.U32 UR20, UR4, UR6, URZ ;  /* 0x00000006041472a5 */ /* 0x000fc4000f8e003f */
[----:B------:R-:W-:Y:S02]  /*8ee0*/  UIMAD UR13, UR5, UR6, URZ ;  /* 0x00000006050d72a4 */ /* 0x000fe4000f8e023f */
[----:B------:R-:W-:Y:S01]  /*8ef0*/  ULOP3.LUT UR17, URZ, UR7, URZ, 0x33, !UPT ;  /* 0x000000073f117292 */ /* 0x000fe2000f8e333f */
[----:B0-----:R-:W-:Y:S01]  /*8f00*/  VIADD R0, R0, 0x1f ;  /* 0x0000001f00007836 */ /* 0x001fe20000000000 */
[----:B------:R-:W-:Y:S01]  /*8f10*/  UIADD3 UR13, UR21, UR13, URZ ;  /* 0x0000000d150d7290 */ /* 0x000fe2000fffe03f */
[----:B------:R-:W-:-:S03]  /*8f20*/  ULDC.64 UR22, c[0x0][0x198] ;  /* 0x0000660000167ab9 */ /* 0x000fc60000000a00 */
[----:B------:R-:W-:-:S04]  /*8f30*/  SHF.R.S32.HI R3, RZ, 0x1f, R0 ;  /* 0x0000001fff037819 */ /* 0x000fc80000011400 */
[----:B------:R-:W-:Y:S01]  /*8f40*/  LEA.HI R3, R3, R0, RZ, 0x5 ;  /* 0x0000000003037211 */ /* 0x000fe200078f28ff */
[----:B------:R-:W-:-:S03]  /*8f50*/  IMAD.MOV.U32 R0, RZ, RZ, RZ ;  /* 0x000000ffff007224 */ /* 0x000fc600078e00ff */
[----:B------:R-:W-:Y:S01]  /*8f60*/  SHF.R.S32.HI R13, RZ, 0x5, R3 ;  /* 0x00000005ff0d7819 */ /* 0x000fe20000011403 */
[----:B------:R-:W-:-:S04]  /*8f70*/  IMAD.MOV.U32 R3, RZ, RZ, 0x1 ;  /* 0x00000001ff037424 */ /* 0x000fc800078e00ff */
[----:B------:R-:W-:-:S07]  /*8f80*/  VIADD R10, R13, 0x1 ;  /* 0x000000010d0a7836 */ /* 0x000fce0000000000 */
.L_x_302:
[----:B------:R-:W-:-:S03]  /*8f90*/  UMOV UR4, 0xffffffff ;  /* 0xffffffff00047882 */ /* 0x000fc60000000000 */
[----:B------:R-:W-:Y:S05]  /*8fa0*/  BRA.DIV UR4, `(.L_x_291) ;  /* 0x0000000e04a07947 */ /* 0x000fea000b800000 */
[----:B------:R-:W-:-:S13]  /*8fb0*/  ELECT P6, URZ, PT ;  /* 0x00000000003f782f */ /* 0x000fda00038c0000 */
.L_x_313:
[----:B------:R-:W0:Y:S01]  /*8fc0*/  LDC R4, c[0x0][0x28c] ;  /* 0x0000a300ff047b82 */ /* 0x000e220000000800 */
[----:B------:R-:W-:Y:S01]  /*8fd0*/  BSSY B1, `(.L_x_292) ;  /* 0x0000037000017945 */ /* 0x000fe20003800000 */
[----:B0-----:R-:W-:-:S13]  /*8fe0*/  ISETP.LT.OR P6, PT, R4, 0x1, !P6 ;  /* 0x000000010400780c */ /* 0x001fda00077c1670 */
[----:B------:R-:W-:Y:S05]  /*8ff0*/  @P6 BRA `(.L_x_293) ;  /* 0x0000000000d06947 */ /* 0x000fea0003800000 */
[----:B------:R-:W-:Y:S02]  /*9000*/  IMAD.SHL.U32 R14, R9, 0x100, RZ ;  /* 0x00000100090e7824 */ /* 0x000fe400078e00ff */
[----:B------:R-:W-:Y:S02]  /*9010*/  IMAD.SHL.U32 R15, R7, 0x80, RZ ;  /* 0x00000080070f7824 */ /* 0x000fe400078e00ff */
[----:B------:R-:W-:Y:S02]  /*9020*/  IMAD.MOV.U32 R20, RZ, RZ, RZ ;  /* 0x000000ffff147224 */ /* 0x000fe400078e00ff */
[----:B------:R-:W-:Y:S02]  /*9030*/  IMAD.MOV.U32 R4, RZ, RZ, R10 ;  /* 0x000000ffff047224 */ /* 0x000fe400078e000a */
[----:B------:R-:W-:Y:S02]  /*9040*/  IMAD.MOV.U32 R5, RZ, RZ, R3 ;  /* 0x000000ffff057224 */ /* 0x000fe400078e0003 */
[----:B------:R-:W-:-:S07]  /*9050*/  IMAD.MOV.U32 R6, RZ, RZ, R0 ;  /* 0x000000ffff067224 */ /* 0x000fce00078e0000 */
.L_x_297:
[----:B------:R-:W0:Y:S01]  /*9060*/  S2R R12, SR_CgaCtaId ;  /* 0x00000000000c7919 */ /* 0x000e220000008800 */
[----:B------:R-:W-:Y:S01]  /*9070*/  MOV R7, 0x400 ;  /* 0x0000040000077802 */ /* 0x000fe20000000f00 */
[----:B------:R-:W1:Y:S03]  /*9080*/  @!P2 LDC R9, c[0x0][0x500] ;  /* 0x00014000ff09ab82 */ /* 0x000e660000000800 */
[----:B0-----:R-:W-:Y:S02]  /*9090*/  LEA R21, R12, R7, 0x18 ;  /* 0x000000070c157211 */ /* 0x001fe400078ec0ff */
[----:B------:R-:W-:-:S03]  /*90a0*/  SHF.L.U32 R7, R5, 0x1f, RZ ;  /* 0x0000001f05077819 */ /* 0x000fc600000006ff */
[----:B------:R-:W-:-:S04]  /*90b0*/  IMAD R12, R6, 0x8, R21 ;  /* 0x00000008060c7824 */ /* 0x000fc800078e0215 */
[----:B------:R-:W0:Y:S02]  /*90c0*/  SYNCS.PHASECHK.TRANS64.TRYWAIT P1, [R12+URZ+0x20], R7 ;  /* 0x000020070c0075a7 */ /* 0x000e24000802017f */
[----:B01----:R-:W-:Y:S05]  /*90d0*/  @!P1 BRA `(.L_x_294) ;  /* 0x0000000c00749947 */ /* 0x003fea0003800000 */
.L_x_314:
[----:B0-----:R-:W-:Y:S01]  /*90e0*/  PRMT R7, R18, 0x9910, RZ ;  /* 0x0000991012077816 */ /* 0x001fe200000000ff */
[----:B------:R0:W-:Y:S03]  /*90f0*/  @!P2 SYNCS.ARRIVE.TRANS64 RZ, [R12+URZ], R9 ;  /* 0x000000090cffa9a7 */ /* 0x0001e6000800003f */
[----:B------:R-:W-:-:S13]  /*9100*/  ISETP.NE.AND P1, PT, R7, 0x2, PT ;  /* 0x000000020700780c */ /* 0x000fda0003f25270 */
[----:B0-----:R-:W-:Y:S05]  /*9110*/  @P1 BRA `(.L_x_295) ;  /* 0x0000000000041947 */ /* 0x001fea0003800000 */
[----:B------:R-:W-:Y:S01]  /*9120*/  BPT.TRAP 0x1 ;  /* 0x000000040000795c */ /* 0x000fe20000300000 */
.L_x_295:
[----:B------:R-:W-:Y:S05]  /*9130*/  @P0 BRA `(.L_x_296) ;  /* 0x0000000000040947 */ /* 0x000fea0003800000 */
[----:B------:R-:W-:Y:S01]  /*9140*/  BPT.TRAP 0x1 ;  /* 0x000000040000795c */ /* 0x000fe20000300000 */
.L_x_296:
[--C-:B------:R-:W-:Y:S01]  /*9150*/  IMAD R7, R6, 0x4000, R21.reuse ;  /* 0x0000400006077824 */ /* 0x100fe200078e0215 */
[----:B------:R-:W-:Y:S01]  /*9160*/  R2UR UR9, R12 ;  /* 0x000000000c0972ca */ /* 0x000fe200000e0000 */
[----:B------:R-:W-:Y:S01]  /*9170*/  IMAD R21, R6, 0x8000, R21 ;  /* 0x0000800006157824 */ /* 0x000fe200078e0215 */
[----:B------:R-:W-:Y:S01]  /*9180*/  UIADD3 UR4, UP0, UR22, 0xf0, URZ ;  /* 0x000000f016047890 */ /* 0x000fe2000ff1e03f */
[----:B------:R-:W-:Y:S01]  /*9190*/  VIADD R4, R4, 0xffffffff ;  /* 0xffffffff04047836 */ /* 0x000fe20000000000 */
[----:B------:R-:W-:Y:S01]  /*91a0*/  R2UR UR5, R7 ;  /* 0x00000000070572ca */ /* 0x000fe200000e0000 */
[----:B------:R-:W-:Y:S01]  /*91b0*/  UIADD3 UR24, UP1, UR22, 0x1f0, URZ ;  /* 0x000001f016187890 */ /* 0x000fe2000ff3e03f */
[----:B------:R-:W-:Y:S01]  /*91c0*/  R2UR UR8, R21 ;  /* 0x00000000150872ca */ /* 0x000fe200000e0000 */
[----:B------:R-:W-:Y:S01]  /*91d0*/  VIADD R6, R6, 0x1 ;  /* 0x0000000106067836 */ /* 0x000fe20000000000 */
[----:B------:R-:W-:Y:S01]  /*91e0*/  R2UR UR11, R15 ;  /* 0x000000000f0b72ca */ /* 0x000fe200000e0000 */
[----:B------:R-:W-:Y:S01]  /*91f0*/  UIADD3.X UR25, URZ, UR23, URZ, UP1, !UPT ;  /* 0x000000173f197290 */ /* 0x000fe20008ffe43f */
[----:B------:R-:W-:Y:S01]  /*9200*/  R2UR UR10, R20 ;  /* 0x00000000140a72ca */ /* 0x000fe200000e0000 */
[----:B------:R-:W-:Y:S01]  /*9210*/  UMOV UR6, 0x0 ;  /* 0x0000000000067882 */ /* 0x000fe20000000000 */
[----:B------:R-:W-:Y:S01]  /*9220*/  R2UR UR12, R8 ;  /* 0x00000000080c72ca */ /* 0x000fe200000e0000 */
[----:B------:R-:W-:Y:S01]  /*9230*/  UMOV UR7, 0x10000000 ;  /* 0x1000000000077882 */ /* 0x000fe20000000000 */
[----:B------:R-:W-:Y:S01]  /*9240*/  R2UR UR19, R14 ;  /* 0x000000000e1372ca */ /* 0x000fe200000e0000 */
[----:B------:R-:W-:Y:S01]  /*9250*/  VIADD R20, R20, 0x20 ;  /* 0x0000002014147836 */ /* 0x000fe20000000000 */
[----:B------:R-:W-:Y:S01]  /*9260*/  ISETP.GT.AND P3, PT, R4, 0x1, PT ;  /* 0x000000010400780c */ /* 0x000fe20003f64270 */
[----:B------:R-:W-:Y:S01]  /*9270*/  UIADD3 UR14, UR5, 0x100, URZ ;  /* 0x00000100050e7890 */ /* 0x000fe2000fffe03f */
[----:B------:R-:W-:Y:S01]  /*9280*/  ISETP.NE.AND P1, PT, R6, 0x4, PT ;  /* 0x000000040600780c */ /* 0x000fe20003f25270 */
[----:B------:R-:W-:-:S02]  /*9290*/  UIADD3.X UR5, URZ, UR23, URZ, UP0, !UPT ;  /* 0x000000173f057290 */ /* 0x000fc400087fe43f */
[----:B------:R-:W-:Y:S01]  /*92a0*/  UIADD3 UR15, UR8, 0x10100, URZ ;  /* 0x00010100080f7890 */ /* 0x000fe2000fffe03f */
[----:B------:R-:W-:Y:S02]  /*92b0*/  SEL R12, RZ, 0x1, P1 ;  /* 0x00000001ff0c7807 */ /* 0x000fe40000800000 */
[----:B------:R-:W-:Y:S01]  /*92c0*/  UMOV UR8, UR14 ;  /* 0x0000000e00087c82 */ /* 0x000fe20008000000 */
[----:B------:R-:W-:Y:S02]  /*92d0*/  SEL R6, R6, RZ, P1 ;  /* 0x000000ff06067207 */ /* 0x000fe40000800000 */
[----:B------:R-:W-:Y:S01]  /*92e0*/  LOP3.LUT R5, R5, R12, RZ, 0x3c, !PT ;  /* 0x0000000c05057212 */ /* 0x000fe200078e3cff */
[----:B------:R0:W-:Y:S02]  /*92f0*/  UTMALDG.3D [UR8], [UR4], desc[UR6] ;  /* 0x00000608040075b4 */ /* 0x0001e40008011000 */
[----:B0-----:R-:W-:Y:S01]  /*9300*/  UMOV UR8, UR15 ;  /* 0x0000000f00087c82 */ /* 0x001fe20008000000 */
[----:B------:R-:W-:-:S02]  /*9310*/  UMOV UR11, UR19 ;  /* 0x00000013000b7c82 */ /* 0x000fc40008000000 */
[----:B------:R0:W-:Y:S02]  /*9320*/  UTMALDG.3D [UR8], [UR24], desc[UR6] ;  /* 0x00000608180075b4 */ /* 0x0001e40008011000 */
[----:B0-----:R-:W-:Y:S05]  /*9330*/  @P3 BRA `(.L_x_297) ;  /* 0xfffffffc00483947 */ /* 0x001fea000383ffff */
.L_x_293:
[----:B------:R-:W-:Y:S05]  /*9340*/  BSYNC B1 ;  /* 0x0000000000017941 */ /* 0x000fea0003800000 */
.L_x_292:
[----:B------:R-:W-:Y:S01]  /*9350*/  LOP3.LUT P3, RZ, R11, 0xff, RZ, 0xc0, !PT ;  /* 0x000000ff0bff7812 */ /* 0x000fe2000786c0ff */
[----:B------:R-:W-:Y:S01]  /*9360*/  IMAD.IADD R0, R13, 0x1, R0 ;  /* 0x000000010d007824 */ /* 0x000fe200078e0200 */
[----:B------:R-:W-:Y:S01]  /*9370*/  IADD3 R16, P4, R16, UR20, RZ ;  /* 0x0000001410107c10 */ /* 0x000fe2000ff9e0ff */
[----:B------:R-:W-:Y:S01]  /*9380*/  ULDC.64 UR4, c[0x0][0x650] ;  /* 0x0001940000047ab9 */ /* 0x000fe20000000a00 */
[----:B------:R-:W-:Y:S01]  /*9390*/  BSSY B1, `(.L_x_298) ;  /* 0x000006b000017945 */ /* 0x000fe20003800000 */
[----:B------:R-:W-:Y:S01]  /*93a0*/  IMAD.MOV.U32 R7, RZ, RZ, -0x1 ;  /* 0xffffffffff077424 */ /* 0x000fe200078e00ff */
[----:B------:R-:W-:Y:S01]  /*93b0*/  SHF.R.U32.HI R4, RZ, 0x2, R0 ;  /* 0x00000002ff047819 */ /* 0x000fe20000011600 */
[----:B------:R-:W-:Y:S01]  /*93c0*/  IMAD.MOV.U32 R9, RZ, RZ, -0x1 ;  /* 0xffffffffff097424 */ /* 0x000fe200078e00ff */
[----:B------:R-:W-:Y:S01]  /*93d0*/  ISETP.GT.U32.AND P1, PT, R0, 0x3, PT ;  /* 0x000000030000780c */ /* 0x000fe20003f24070 */
[----:B------:R-:W-:Y:S01]  /*93e0*/  IMAD.MOV.U32 R8, RZ, RZ, -0x1 ;  /* 0xffffffffff087424 */ /* 0x000fe200078e00ff */
[----:B------:R-:W-:-:S02]  /*93f0*/  LOP3.LUT R4, R4, 0x1, RZ, 0xc0, !PT ;  /* 0x0000000104047812 */ /* 0x000fc400078ec0ff */
[----:B------:R-:W-:Y:S01]  /*9400*/  ISETP.LT.U32.AND P1, PT, R13, 0x4, P1 ;  /* 0x000000040d00780c */ /* 0x000fe20000f21070 */
[----:B------:R-:W0:Y:S01]  /*9410*/  @P3 S2R R6, SR_CgaCtaId ;  /* 0x0000000000063919 */ /* 0x000e220000008800 */
[----:B------:R-:W-:Y:S02]  /*9420*/  @P3 MOV R5, 0x400 ;  /* 0x0000040000053802 */ /* 0x000fe40000000f00 */
[----:B------:R-:W-:Y:S02]  /*9430*/  IADD3.X R17, R17, UR13, RZ, P4, !PT ;  /* 0x0000000d11117c10 */ /* 0x000fe4000a7fe4ff */
[----:B------:R-:W-:Y:S02]  /*9440*/  ISETP.GE.U32.AND P4, PT, R16, UR4, PT ;  /* 0x0000000410007c0c */ /* 0x000fe4000bf86070 */
[----:B------:R-:W-:Y:S02]  /*9450*/  LOP3.LUT R0, R0, 0x3, RZ, 0xc0, !PT ;  /* 0x0000000300007812 */ /* 0x000fe400078ec0ff */
[----:B------:R-:W-:-:S02]  /*9460*/  PRMT R11, RZ, 0x7610, R11 ;  /* 0x00007610ff0b7816 */ /* 0x000fc4000000000b */
[----:B0-----:R-:W-:-:S04]  /*9470*/  @P3 LEA R5, R6, R5, 0x18 ;  /* 0x0000000506053211 */ /* 0x001fc800078ec0ff */
[----:B------:R0:W-:Y:S01]  /*9480*/  @P3 SYNCS.ARRIVE.TRANS64.A1T0 RZ, [R5+URZ+0x58], RZ ;  /* 0x000058ff05ff39a7 */ /* 0x0001e2000810003f */
[----:B------:R-:W-:Y:S02]  /*9490*/  ISETP.NE.U32.AND P3, PT, R4, 0x1, PT ;  /* 0x000000010400780c */ /* 0x000fe40003f65070 */
[----:B------:R-:W-:Y:S02]  /*94a0*/  SEL R4, RZ, 0x1, !P1 ;  /* 0x00000001ff047807 */ /* 0x000fe40004800000 */
[----:B------:R-:W-:Y:S02]  /*94b0*/  ISETP.GE.U32.AND.EX P1, PT, R17, UR5, PT, P4 ;  /* 0x0000000511007c0c */ /* 0x000fe4000bf26140 */
[----:B------:R-:W-:-:S04]  /*94c0*/  ISETP.GT.U32.AND P3, PT, R13, 0x3, !P3 ;  /* 0x000000030d00780c */ /* 0x000fc80005f64070 */
[----:B0-----:R-:W-:-:S04]  /*94d0*/  SEL R5, RZ, 0x1, !P3 ;  /* 0x00000001ff057807 */ /* 0x001fc80005800000 */
[--C-:B------:R-:W-:Y:S02]  /*94e0*/  LOP3.LUT R3, R5, R3, R4.reuse, 0x96, !PT ;  /* 0x0000000305037212 */ /* 0x100fe400078e9604 */
[----:B------:R-:W-:Y:S01]  /*94f0*/  PRMT R4, RZ, 0x7610, R4 ;  /* 0x00007610ff047816 */ /* 0x000fe20000000004 */
[----:B------:R-:W-:Y:S06]  /*9500*/  @P1 BRA `(.L_x_299) ;  /* 0x00000004004c1947 */ /* 0x000fec0003800000 */
[----:B------:R-:W-:Y:S01]  /*9510*/  ULDC.64 UR4, c[0x0][0x628] ;  /* 0x00018a0000047ab9 */ /* 0x000fe20000000a00 */
[----:B------:R-:W0:Y:S01]  /*9520*/  S2R R14, SR_CTAID.X ;  /* 0x00000000000e7919 */ /* 0x000e220000002500 */
[----:B------:R-:W-:Y:S01]  /*9530*/  ISETP.NE.U32.AND P1, PT, RZ, UR4, PT ;  /* 0x00000004ff007c0c */ /* 0x000fe2000bf25070 */
[----:B------:R-:W-:Y:S01]  /*9540*/  ULDC UR7, c[0x0][0x630] ;  /* 0x00018c0000077ab9 */ /* 0x000fe20000000800 */
[----:B------:R-:W-:Y:S01]  /*9550*/  IMAD.MOV.U32 R4, RZ, RZ, R16 ;  /* 0x000000ffff047224 */ /* 0x000fe200078e0010 */
[----:B------:R-:W1:Y:S01]  /*9560*/  S2R R12, SR_CTAID.Y ;  /* 0x00000000000c7919 */ /* 0x000e620000002600 */
[----:B------:R-:W-:Y:S01]  /*9570*/  ISETP.NE.AND.EX P1, PT, RZ, UR5, PT, P1 ;  /* 0x00000005ff007c0c */ /* 0x000fe2000bf25310 */
[----:B------:R-:W-:-:S12]  /*9580*/  IMAD.MOV.U32 R5, RZ, RZ, R17 ;  /* 0x000000ffff057224 */ /* 0x000fd800078e0011 */
[----:B------:R-:W-:Y:S05]  /*9590*/  @!P1 BRA `(.L_x_300) ;  /* 0x0000000000289947 */ /* 0x000fea0003800000 */
[----:B------:R-:W-:Y:S02]  /*95a0*/  ULDC UR6, c[0x0][0x634] ;  /* 0x00018d0000067ab9 */ /* 0x000fe40000000800 */
[----:B------:R-:W-:-:S05]  /*95b0*/  IADD3 R9, P1, R16, UR6, RZ ;  /* 0x0000000610097c10 */ /* 0x000fca000ff3e0ff */
[----:B------:R-:W-:-:S04]  /*95c0*/  IMAD.X R15, RZ, RZ, R17, P1 ;  /* 0x000000ffff0f7224 */ /* 0x000fc800008e0611 */
[----:B------:R-:W-:-:S04]  /*95d0*/  IMAD.WIDE.U32 R6, R15, UR4, RZ ;  /* 0x000000040f067c25 */ /* 0x000fc8000f8e00ff */
[----:B------:R-:W-:-:S04]  /*95e0*/  IMAD.WIDE.U32 R6, P1, R9, UR5, R6 ;  /* 0x0000000509067c25 */ /* 0x000fc8000f820006 */
[----:B------:R-:W-:-:S04]  /*95f0*/  IMAD.WIDE.U32 R8, R9, UR4, RZ ;  /* 0x0000000409087c25 */ /* 0x000fc8000f8e00ff */
[----:B------:R-:W-:Y:S01]  /*9600*/  IMAD.X R5, RZ, RZ, RZ, P1 ;  /* 0x000000ffff057224 */ /* 0x000fe200008e06ff */
[----:B------:R-:W-:Y:S01]  /*9610*/  IADD3 RZ, P1, R9, R6, RZ ;  /* 0x0000000609ff7210 */ /* 0x000fe20007f3e0ff */
[----:B------:R-:W-:-:S04]  /*9620*/  IMAD.MOV.U32 R4, RZ, RZ, R7 ;  /* 0x000000ffff047224 */ /* 0x000fc800078e0007 */
[----:B------:R-:W-:-:S08]  /*9630*/  IMAD.WIDE.U32.X R4, R15, UR5, R4, P1 ;  /* 0x000000050f047c25 */ /* 0x000fd000088e0404 */
.L_x_300:
[--C-:B------:R-:W-:Y:S01]  /*9640*/  SHF.R.U64 R8, R4, UR7, R5.reuse ;  /* 0x0000000704087c19 */ /* 0x100fe20008001205 */
[----:B------:R-:W-:Y:S01]  /*9650*/  ULDC.64 UR4, c[0x0][0x620] ;  /* 0x0001880000047ab9 */ /* 0x000fe20000000a00 */
[----:B------:R-:W-:Y:S01]  /*9660*/  SHF.R.U32.HI R4, RZ, UR7, R5 ;  /* 0x00000007ff047c19 */ /* 0x000fe20008011605 */
[----:B------:R-:W2:Y:S01]  /*9670*/  LDC R25, c[0x0][0x144] ;  /* 0x00005100ff197b82 */ /* 0x000ea20000000800 */
[----:B------:R-:W-:Y:S01]  /*9680*/  IADD3 R7, P1, RZ, -R8, RZ ;  /* 0x80000008ff077210 */ /* 0x000fe20007f3e0ff */
[----:B------:R-:W-:Y:S01]  /*9690*/  ULDC.64 UR8, c[0x0][0x640] ;  /* 0x0001900000087ab9 */ /* 0x000fe20000000a00 */
[----:B0-----:R-:W-:Y:S01]  /*96a0*/  I2FP.F32.U32 R9, R14 ;  /* 0x0000000e00097245 */ /* 0x001fe20000201000 */
[----:B------:R-:W-:Y:S02]  /*96b0*/  ULDC UR6, c[0x0][0x608] ;  /* 0x0001820000067ab9 */ /* 0x000fe40000000800 */
[----:B------:R-:W-:Y:S01]  /*96c0*/  IMAD.X R4, RZ, RZ, ~R4, P1 ;  /* 0x000000ffff047224 */ /* 0x000fe200008e0e04 */
[----:B------:R-:W-:Y:S01]  /*96d0*/  ISETP.NE.U32.AND P1, PT, RZ, UR8, PT ;  /* 0x00000008ff007c0c */ /* 0x000fe2000bf25070 */
[----:B------:R-:W0:Y:S02]  /*96e0*/  LDC R21, c[0x0][0x148] ;  /* 0x00005200ff157b82 */ /* 0x000e240000000800 */
[----:B------:R-:W-:Y:S01]  /*96f0*/  IMAD R6, R4, UR4, RZ ;  /* 0x0000000404067c24 */ /* 0x000fe2000f8e02ff */
[----:B------:R-:W-:Y:S01]  /*9700*/  ISETP.NE.AND.EX P1, PT, RZ, UR9, PT, P1 ;  /* 0x00000009ff007c0c */ /* 0x000fe2000bf25310 */
[----:B------:R-:W-:Y:S01]  /*9710*/  IMAD.WIDE.U32 R4, R7, UR4, R16 ;  /* 0x0000000407047c25 */ /* 0x000fe2000f8e0010 */
[----:B------:R-:W-:-:S03]  /*9720*/  ULDC UR4, c[0x0][0x150] ;  /* 0x0000540000047ab9 */ /* 0x000fc60000000800 */
[----:B------:R-:W-:Y:S02]  /*9730*/  IMAD R7, R7, UR5, R6 ;  /* 0x0000000507077c24 */ /* 0x000fe4000f8e0206 */
[----:B------:R-:W-:Y:S01]  /*9740*/  FMUL R6, R9, UR4 ;  /* 0x0000000409067c20 */ /* 0x000fe20008400000 */
[----:B------:R-:W-:Y:S01]  /*9750*/  ULDC UR4, c[0x0][0x618] ;  /* 0x0001860000047ab9 */ /* 0x000fe20000000800 */
[----:B------:R-:W-:Y:S01]  /*9760*/  ULDC UR5, c[0x0][0x154] ;  /* 0x0000550000057ab9 */ /* 0x000fe20000000800 */
[----:B------:R-:W-:-:S03]  /*9770*/  IMAD.IADD R5, R5, 0x1, R7 ;  /* 0x0000000105057824 */ /* 0x000fc600078e0207 */
[----:B------:R-:W3:Y:S02]  /*9780*/  F2I.U32.TRUNC.NTZ R6, R6 ;  /* 0x0000000600067305 */ /* 0x000ee4000020f000 */
[----:B------:R-:W-:Y:S02]  /*9790*/  SHF.R.U64 R9, R4, UR4, R5 ;  /* 0x0000000404097c19 */ /* 0x000fe40008001205 */
[----:B-1----:R-:W-:-:S05]  /*97a0*/  I2FP.F32.U32 R4, R12 ;  /* 0x0000000c00047245 */ /* 0x002fca0000201000 */
[----:B------:R-:W-:Y:S01]  /*97b0*/  FMUL R22, R4, UR5 ;  /* 0x0000000504167c20 */ /* 0x000fe20008400000 */
[----:B------:R-:W-:Y:S01]  /*97c0*/  SHF.R.U32.HI R4, RZ, UR4, R5 ;  /* 0x00000004ff047c19 */ /* 0x000fe20008011605 */
[----:B------:R-:W-:-:S03]  /*97d0*/  ULDC UR4, c[0x0][0x658] ;  /* 0x0001960000047ab9 */ /* 0x000fc60000000800 */
[--C-:B------:R-:W-:Y:S01]  /*97e0*/  SHF.R.U64 R20, R9, UR6, R4.reuse ;  /* 0x0000000609147c19 */ /* 0x100fe20008001204 */
[----:B------:R-:W1:Y:S01]  /*97f0*/  F2I.U32.TRUNC.NTZ R22, R22 ;  /* 0x0000001600167305 */ /* 0x000e62000020f000 */
[----:B------:R-:W-:Y:S01]  /*9800*/  SHF.R.U32.HI R5, RZ, UR6, R4 ;  /* 0x00000006ff057c19 */ /* 0x000fe20008011604 */
[----:B---3--:R-:W-:-:S03]  /*9810*/  IMAD.MOV R6, RZ, RZ, -R6 ;  /* 0x000000ffff067224 */ /* 0x008fc600078e0a06 */
[--C-:B------:R-:W-:Y:S01]  /*9820*/  SHF.R.U64 R15, R20, UR4, R5.reuse ;  /* 0x00000004140f7c19 */ /* 0x100fe20008001205 */
[----:B--2---:R-:W-:Y:S01]  /*9830*/  IMAD R14, R25, R6, R14 ;  /* 0x00000006190e7224 */ /* 0x004fe200078e020e */
[----:B------:R-:W-:-:S03]  /*9840*/  SHF.R.U32.HI R23, RZ, UR4, R5 ;  /* 0x00000004ff177c19 */ /* 0x000fc60008011605 */
[----:B------:R-:W-:Y:S02]  /*9850*/  IMAD.MOV.U32 R4, RZ, RZ, R15 ;  /* 0x000000ffff047224 */ /* 0x000fe400078e000f */
[----:B------:R-:W-:Y:S01]  /*9860*/  IMAD.MOV.U32 R5, RZ, RZ, R23 ;  /* 0x000000ffff057224 */ /* 0x000fe200078e0017 */
[----:B-1----:R-:W-:Y:S06]  /*9870*/  @!P1 BRA `(.L_x_301) ;  /* 0x0000000000289947 */ /* 0x002fec0003800000 */
[----:B------:R-:W-:Y:S02]  /*9880*/  ULDC UR4, c[0x0][0x64c] ;  /* 0x0001930000047ab9 */ /* 0x000fe40000000800 */
[----:B------:R-:W-:-:S05]  /*9890*/  IADD3 R5, P1, R15, UR4, RZ ;  /* 0x000000040f057c10 */ /* 0x000fca000ff3e0ff */
[----:B------:R-:W-:-:S04]  /*98a0*/  IMAD.X R23, RZ, RZ, R23, P1 ;  /* 0x000000ffff177224 */ /* 0x000fc800008e0617 */
[----:B------:R-:W-:-:S04]  /*98b0*/  IMAD.WIDE.U32 R6, R23, UR8, RZ ;  /* 0x0000000817067c25 */ /* 0x000fc8000f8e00ff */
[----:B------:R-:W-:-:S04]  /*98c0*/  IMAD.WIDE.U32 R6, P1, R5, UR9, R6 ;  /* 0x0000000905067c25 */ /* 0x000fc8000f820006 */
[----:B------:R-:W-:-:S04]  /*98d0*/  IMAD.WIDE.U32 R4, R5, UR8, RZ ;  /* 0x0000000805047c25 */ /* 0x000fc8000f8e00ff */
[----:B------:R-:W-:Y:S01]  /*98e0*/  IMAD.MOV.U32 R4, RZ, RZ, R7 ;  /* 0x000000ffff047224 */ /* 0x000fe200078e0007 */
[----:B------:R-:W-:Y:S01]  /*98f0*/  IADD3 RZ, P3, R5, R6, RZ ;  /* 0x0000000605ff7210 */ /* 0x000fe20007f7e0ff */
[----:B------:R-:W-:-:S04]  /*9900*/  IMAD.X R5, RZ, RZ, RZ, P1 ;  /* 0x000000ffff057224 */ /* 0x000fc800008e06ff */
[----:B------:R-:W-:-:S08]  /*9910*/  IMAD.WIDE.U32.X R4, R23, UR9, R4, P3 ;  /* 0x0000000917047c25 */ /* 0x000fd000098e0404 */
.L_x_301:
[----:B------:R-:W-:Y:S01]  /*9920*/  ISETP.NE.AND P1, PT, R2, 0x1, PT ;  /* 0x000000010200780c */ /* 0x000fe20003f25270 */
[----:B------:R-:W-:Y:S01]  /*9930*/  ULDC UR4, c[0x0][0x648] ;  /* 0x0001920000047ab9 */ /* 0x000fe20000000800 */
[----:B------:R-:W-:Y:S01]  /*9940*/  LOP3.LUT R20, R20, UR17, RZ, 0xc0, !PT ;  /* 0x0000001114147c12 */ /* 0x000fe2000f8ec0ff */
[----:B------:R-:W-:Y:S01]  /*9950*/  IMAD.MOV R22, RZ, RZ, -R22 ;  /* 0x000000ffff167224 */ /* 0x000fe200078e0a16 */
[----:B------:R-:W-:Y:S01]  /*9960*/  SHF.R.U64 R5, R4, UR4, R5 ;  /* 0x0000000404057c19 */ /* 0x000fe20008001205 */
[----:B------:R-:W-:Y:S01]  /*9970*/  ULDC UR4, c[0x0][0x638] ;  /* 0x00018e0000047ab9 */ /* 0x000fe20000000800 */
[----:B------:R-:W-:Y:S01]  /*9980*/  LOP3.LUT R6, R9, UR16, RZ, 0xc0, !PT ;  /* 0x0000001009067c12 */ /* 0x000fe2000f8ec0ff */
[----:B------:R-:W-:Y:S02]  /*9990*/  ULDC UR5, c[0x0][0x610] ;  /* 0x0001840000057ab9 */ /* 0x000fe40000000800 */
[----:B------:R-:W-:Y:S02]  /*99a0*/  IMAD.MOV R4, RZ, RZ, -R5 ;  /* 0x000000ffff047224 */ /* 0x000fe400078e0a05 */
[----:B------:R-:W-:-:S02]  /*99b0*/  IMAD R5, R5, UR18, R20 ;  /* 0x0000001205057c24 */ /* 0x000fc4000f8e0214 */
[----:B0-----:R-:W-:Y:S02]  /*99c0*/  @P1 IMAD R14, R21, R22, R12 ;  /* 0x00000016150e1224 */ /* 0x001fe400078e020c */
[----:B------:R-:W-:Y:S01]  /*99d0*/  IMAD R15, R4, UR4, R15 ;  /* 0x00000004040f7c24 */ /* 0x000fe2000f8e020f */
[----:B------:R-:W-:Y:S01]  /*99e0*/  ULDC UR4, c[0x0][0x600] ;  /* 0x0001800000047ab9 */ /* 0x000fe20000000800 */
[----:B------:R-:W-:Y:S02]  /*99f0*/  IMAD R14, R5, UR5, R14 ;  /* 0x00000005050e7c24 */ /* 0x000fe4000f8e020e */
[----:B------:R-:W-:Y:S02]  /*9a00*/  IMAD R15, R15, UR4, R6 ;  /* 0x000000040f0f7c24 */ /* 0x000fe4000f8e0206 */
[----:B------:R-:W-:-:S03]  /*9a10*/  IMAD.MOV.U32 R4, RZ, RZ, 0x1 ;  /* 0x00000001ff047424 */ /* 0x000fc600078e00ff */
[----:B------:R-:W-:Y:S02]  /*9a20*/  SEL R9, R15, R14, !P1 ;  /* 0x0000000e0f097207 */ /* 0x000fe40004800000 */
[----:B------:R-:W-:-:S07]  /*9a30*/  SEL R7, R14, R15, !P1 ;  /* 0x0000000f0e077207 */ /* 0x000fce0004800000 */
.L_x_299:
[----:B------:R-:W-:Y:S05]  /*9a40*/  BSYNC B1 ;  /* 0x0000000000017941 */ /* 0x000fea0003800000 */
.L_x_298:
[----:B------:R-:W-:-:S13]  /*9a50*/  LOP3.LUT P1, RZ, R4, 0xff, RZ, 0xc0, !PT ;  /* 0x000000ff04ff7812 */ /* 0x000fda000782c0ff */
[----:B------:R-:W-:Y:S05]  /*9a60*/  @P1 BRA `(.L_x_302) ;  /* 0xfffffff400481947 */ /* 0x000fea000383ffff */
[----:B------:R-:W-:Y:S05]  /*9a70*/  BSYNC B0 ;  /* 0x0000000000007941 */ /* 0x000fea0003800000 */
.L_x_290:
[----:B------:R-:W-:-:S03]  /*9a80*/  UMOV UR4, 0xffffffff ;  /* 0xffffffff00047882 */ /* 0x000fc60000000000 */
[----:B------:R-:W-:Y:S05]  /*9a90*/  BRA.DIV UR4, `(.L_x_303) ;  /* 0x0000000604187947 */ /* 0x000fea000b800000 */
[----:B------:R-:W-:-:S13]  /*9aa0*/  ELECT P6, URZ, PT ;  /* 0x00000000003f782f */ /* 0x000fda00038c0000 */
.L_x_317:
[----:B------:R-:W-:Y:S04]  /*9ab0*/  BSSY B0, `(.L_x_304) ;  /* 0x000002b000007945 */ /* 0x000fe80003800000 */
[----:B------:R-:W-:Y:S05]  /*9ac0*/  @!P6 BRA `(.L_x_305) ;  /* 0x0000000000a4e947 */ /* 0x000fea0003800000 */
[----:B------:R-:W-:-:S04]  /*9ad0*/  LOP3.LUT R19, R19, 0x2, RZ, 0xfc, !PT ;  /* 0x0000000213137812 */ /* 0x000fc800078efcff */
[----:B------:R-:W-:-:S13]  /*9ae0*/  ISETP.NE.AND P0, PT, R19, 0x3, PT ;  /* 0x000000031300780c */ /* 0x000fda0003f05270 */
[----:B------:R-:W-:Y:S05]  /*9af0*/  @!P0 BRA `(.L_x_306) ;  /* 0x0000000000048947 */ /* 0x000fea0003800000 */
[----:B------:R-:W-:Y:S01]  /*9b00*/  BPT.TRAP 0x1 ;  /* 0x000000040000795c */ /* 0x000fe20000300000 */
.L_x_306:
[----:B------:R-:W0:Y:S01]  /*9b10*/  S2R R5, SR_CgaCtaId ;  /* 0x0000000000057919 */ /* 0x000e220000008800 */
[----:B------:R-:W-:Y:S02]  /*9b20*/  MOV R2, 0x400 ;  /* 0x0000040000027802 */ /* 0x000fe40000000f00 */
[----:B------:R-:W-:Y:S02]  /*9b30*/  SHF.L.U32 R4, R3, 0x1f, RZ ;  /* 0x0000001f03047819 */ /* 0x000fe400000006ff */
[----:B0-----:R-:W-:-:S05]  /*9b40*/  LEA R5, R5, R2, 0x18 ;  /* 0x0000000205057211 */ /* 0x001fca00078ec0ff */
[----:B------:R-:W-:-:S04]  /*9b50*/  VIADD R5, R5, 0x20 ;  /* 0x0000002005057836 */ /* 0x000fc80000000000 */
[C---:B------:R-:W-:Y:S02]  /*9b60*/  IMAD R7, R0.reuse, 0x8, R5 ;  /* 0x0000000800077824 */ /* 0x040fe400078e0205 */
[----:B------:R-:W-:Y:S02]  /*9b70*/  VIADD R0, R0, 0x1 ;  /* 0x0000000100007836 */ /* 0x000fe40000000000 */
[----:B------:R-:W0:Y:S03]  /*9b80*/  SYNCS.PHASECHK.TRANS64.TRYWAIT P0, [R7+URZ], R4 ;  /* 0x00000004070075a7 */ /* 0x000e26000800017f */
[----:B------:R-:W-:-:S04]  /*9b90*/  ISETP.NE.AND P1, PT, R0, 0x4, PT ;  /* 0x000000040000780c */ /* 0x000fc80003f25270 */
[----:B------:R-:W-:Y:S02]  /*9ba0*/  SEL R2, RZ, 0x1, P1 ;  /* 0x00000001ff027807 */ /* 0x000fe40000800000 */
[----:B------:R-:W-:Y:S02]  /*9bb0*/  SEL R0, R0, RZ, P1 ;  /* 0x000000ff00007207 */ /* 0x000fe40000800000 */
[----:B------:R-:W-:-:S03]  /*9bc0*/  LOP3.LUT R9, R3, R2, RZ, 0x3c, !PT ;  /* 0x0000000203097212 */ /* 0x000fc600078e3cff */
[----:B------:R-:W-:Y:S01]  /*9bd0*/  IMAD R6, R0, 0x8, R5 ;  /* 0x0000000800067824 */ /* 0x000fe200078e0205 */
[----:B------:R-:W-:Y:S01]  /*9be0*/  SHF.L.U32 R3, R9, 0x1f, RZ ;  /* 0x0000001f09037819 */ /* 0x000fe200000006ff */
[----:B0-----:R-:W-:Y:S06]  /*9bf0*/  @!P0 BRA `(.L_x_307) ;  /* 0x0000000000e08947 */ /* 0x001fec0003800000 */
.L_x_318:
[----:B------:R-:W1:Y:S01]  /*9c00*/  SYNCS.PHASECHK.TRANS64.TRYWAIT P0, [R6+URZ], R3 ;  /* 0x00000003060075a7 */ /* 0x000e62000800017f */
[----:B------:R-:W-:-:S05]  /*9c10*/  VIADD R0, R0, 0x1 ;  /* 0x0000000100007836 */ /* 0x000fca0000000000 */
[----:B------:R-:W-:-:S04]  /*9c20*/  ISETP.NE.AND P1, PT, R0, 0x4, PT ;  /* 0x000000040000780c */ /* 0x000fc80003f25270 */
[----:B------:R-:W-:Y:S02]  /*9c30*/  SEL R2, RZ, 0x1, P1 ;  /* 0x00000001ff027807 */ /* 0x000fe40000800000 */
[----:B------:R-:W-:Y:S02]  /*9c40*/  SEL R0, R0, RZ, P1 ;  /* 0x000000ff00007207 */ /* 0x000fe40000800000 */
[----:B------:R-:W-:-:S03]  /*9c50*/  LOP3.LUT R9, R9, R2, RZ, 0x3c, !PT ;  /* 0x0000000209097212 */ /* 0x000fc600078e3cff */
[----:B0-----:R-:W-:Y:S01]  /*9c60*/  IMAD R7, R0, 0x8, R5 ;  /* 0x0000000800077824 */ /* 0x001fe200078e0205 */
[----:B------:R-:W-:Y:S01]  /*9c70*/  SHF.L.U32 R4, R9, 0x1f, RZ ;  /* 0x0000001f09047819 */ /* 0x000fe200000006ff */
[----:B-1----:R-:W-:Y:S06]  /*9c80*/  @!P0 BRA `(.L_x_308) ;  /* 0x0000000000d08947 */ /* 0x002fec0003800000 */
.L_x_319:
[----:B------:R-:W1:Y:S01]  /*9c90*/  SYNCS.PHASECHK.TRANS64.TRYWAIT P0, [R7+URZ], R4 ;  /* 0x00000004070075a7 */ /* 0x000e62000800017f */
[----:B------:R-:W-:-:S05]  /*9ca0*/  VIADD R0, R0, 0x1 ;  /* 0x0000000100007836 */ /* 0x000fca0000000000 */
[----:B------:R-:W-:-:S04]  /*9cb0*/  ISETP.NE.AND P1, PT, R0, 0x4, PT ;  /* 0x000000040000780c */ /* 0x000fc80003f25270 */
[----:B------:R-:W-:Y:S02]  /*9cc0*/  SEL R2, RZ, 0x1, P1 ;  /* 0x00000001ff027807 */ /* 0x000fe40000800000 */
[----:B------:R-:W-:Y:S02]  /*9cd0*/  SEL R0, R0, RZ, P1 ;  /* 0x000000ff00007207 */ /* 0x000fe40000800000 */
[----:B------:R-:W-:Y:S01]  /*9ce0*/  LOP3.LUT R2, R9, R2, RZ, 0x3c, !PT ;  /* 0x0000000209027212 */ /* 0x000fe200078e3cff */
[----:B-1----:R-:W-:Y:S06]  /*9cf0*/  @!P0 BRA `(.L_x_309) ;  /* 0x0000000000c88947 */ /* 0x002fec0003800000 */
.L_x_320:
[----:B------:R-:W-:Y:S01]  /*9d00*/  IMAD R5, R0, 0x8, R5 ;  /* 0x0000000800057824 */ /* 0x000fe200078e0205 */
[----:B------:R-:W-:-:S07]  /*9d10*/  SHF.L.U32 R0, R2, 0x1f, RZ ;  /* 0x0000001f02007819 */ /* 0x000fce00000006ff */
.L_x_310:
[----:B--2---:R2:W3:Y:S02]  /*9d20*/  SYNCS.PHASECHK.TRANS64.TRYWAIT P0, [R5+URZ], R0 ;  /* 0x00000000050075a7 */ /* 0x0044e4000800017f */
[----:B---3--:R-:W-:Y:S05]  /*9d30*/  @!P0 NANOSLEEP.SYNCS 0x989680 ;  /* 0x009896800000895d */ /* 0x008fea0003900000 */
[----:B------:R-:W3:Y:S02]  /*9d40*/  @!P0 SYNCS.PHASECHK.TRANS64 P0, [R5+URZ], R0 ;  /* 0x00000000050085a7 */ /* 0x000ee4000800007f */
[----:B---3--:R-:W-:Y:S05]  /*9d50*/  @!P0 BRA `(.L_x_310) ;  /* 0xfffffffc00f08947 */ /* 0x008fea000383ffff */
.L_x_305:
[----:B------:R-:W-:Y:S05]  /*9d60*/  BSYNC B0 ;  /* 0x0000000000007941 */ /* 0x000fea0003800000 */
.L_x_304:
[----:B------:R-:W-:Y:S05]  /*9d70*/  EXIT ;  /* 0x000000000000794d */ /* 0x000fea0003800000 */
.L_x_17:
[----:B---3--:R3:W4:Y:S02]  /*9d80*/  SYNCS.PHASECHK.TRANS64.TRYWAIT P1, [R3+URZ], R0 ;  /* 0x00000000030075a7 */ /* 0x008724000802017f */
[----:B----4-:R-:W-:Y:S05]  /*9d90*/  @!P1 NANOSLEEP.SYNCS 0x989680 ;  /* 0x009896800000995d */ /* 0x010fea0003900000 */
[----:B------:R-:W4:Y:S02]  /*9da0*/  @!P1 SYNCS.PHASECHK.TRANS64 P1, [R3+URZ], R0 ;  /* 0x00000000030095a7 */ /* 0x000f24000802007f */
[----:B----4-:R-:W-:Y:S05]  /*9db0*/  @!P1 BRA `(.L_x_17) ;  /* 0xfffffffc00f09947 */ /* 0x010fea000383ffff */
[----:B------:R-:W-:Y:S05]  /*9dc0*/  BRA `(.L_x_16) ;  /* 0xffffff7400107947 */ /* 0x000fea000383ffff */
.L_x_22:
[----:B-1----:R-:W-:-:S04]  /*9dd0*/  IMAD.U32 R4, RZ, RZ, UR8 ;  /* 0x00000008ff047e24 */ /* 0x002fc8000f8e00ff */
[----:B------:R1:W2:Y:S03]  /*9de0*/  SYNCS.PHASECHK.TRANS64.TRYWAIT P1, [R4+URZ], R3 ;  /* 0x00000003040075a7 */ /* 0x0002a6000802017f */
[----:B--2---:R-:W-:Y:S05]  /*9df0*/  @!P1 NANOSLEEP.SYNCS 0x989680 ;  /* 0x009896800000995d */ /* 0x004fea0003900000 */
[----:B------:R-:W2:Y:S02]  /*9e00*/  @!P1 SYNCS.PHASECHK.TRANS64 P1, [R4+URZ], R3 ;  /* 0x00000003040095a7 */ /* 0x000ea4000802007f */
[----:B--2---:R-:W-:Y:S05]  /*9e10*/  @!P1 BRA `(.L_x_22) ;  /* 0xfffffffc00ec9947 */ /* 0x004fea000383ffff */
[----:B------:R-:W-:Y:S05]  /*9e20*/  BRA `(.L_x_21) ;  /* 0xffffff7400fc7947 */ /* 0x000fea000383ffff */
.L_x_291:
[----:B------:R-:W-:Y:S01]  /*9e30*/  BSSY B1, `(.L_x_311) ;  /* 0x0000006000017945 */ /* 0x000fe20003800000 */
[----:B------:R-:W-:-:S07]  /*9e40*/  IMAD.MOV.U32 R15, RZ, RZ, -0x1 ;  /* 0xffffffffff0f7424 */ /* 0x000fce00078e00ff */
[----:B------:R-:W-:Y:S05]  /*9e50*/  WARPSYNC.COLLECTIVE R15, `(.L_x_312) ;  /* 0x000000000f0c7348 */ /* 0x000fea0003c00000 */
[----:B------:R-:W-:Y:S02]  /*9e60*/  ELECT P6, UR62, PT ;  /* 0x00000000003e782f */ /* 0x000fe400038c0000 */
[----:B------:R-:W-:Y:S01]  /*9e70*/  MOV R14, UR62 ;  /* 0x0000003e000e7c02 */ /* 0x000fe20008000f00 */
[----:B------:R-:W-:Y:S10]  /*9e80*/  ENDCOLLECTIVE ;  /* 0x000000000000791b */ /* 0x000ff40003800000 */
.L_x_312:
[----:B------:R-:W-:Y:S05]  /*9e90*/  BSYNC B1 ;  /* 0x0000000000017941 */ /* 0x000fea0003800000 */
.L_x_311:
[----:B------:R-:W-:Y:S05]  /*9ea0*/  BRA `(.L_x_313) ;  /* 0xfffffff000447947 */ /* 0x000fea000383ffff */
.L_x_294:
[----:B0-----:R0:W1:Y:S02]  /*9eb0*/  SYNCS.PHASECHK.TRANS64.TRYWAIT P1, [R12+URZ+0x20], R7 ;  /* 0x000020070c0075a7 */ /* 0x001064000802017f */
[----:B-1----:R-:W-:Y:S05]  /*9ec0*/  @!P1 NANOSLEEP.SYNCS 0x989680 ;  /* 0x009896800000995d */ /* 0x002fea0003900000 */
[----:B------:R-:W1:Y:S02]  /*9ed0*/  @!P1 SYNCS.PHASECHK.TRANS64 P1, [R12+URZ+0x20], R7 ;  /* 0x000020070c0095a7 */ /* 0x000e64000802007f */
[----:B-1----:R-:W-:Y:S05]  /*9ee0*/  @!P1 BRA `(.L_x_294) ;  /* 0xfffffffc00f09947 */ /* 0x002fea000383ffff */
[----:B------:R-:W-:Y:S05]  /*9ef0*/  BRA `(.L_x_314) ;  /* 0xfffffff000787947 */ /* 0x000fea000383ffff */
.L_x_303:
[----:B------:R-:W-:Y:S01]  /*9f00*/  BSSY B0, `(.L_x_315) ;  /* 0x0000006000007945 */ /* 0x000fe20003800000 */
[----:B------:R-:W-:-:S07]  /*9f10*/  IMAD.MOV.U32 R15, RZ, RZ, -0x1 ;  /* 0xffffffffff0f7424 */ /* 0x000fce00078e00ff */
[----:B------:R-:W-:Y:S05]  /*9f20*/  WARPSYNC.COLLECTIVE R15, `(.L_x_316) ;  /* 0x000000000f0c7348 */ /* 0x000fea0003c00000 */
[----:B------:R-:W-:Y:S02]  /*9f30*/  ELECT P6, UR62, PT ;  /* 0x00000000003e782f */ /* 0x000fe400038c0000 */
[----:B------:R-:W-:Y:S01]  /*9f40*/  MOV R14, UR62 ;  /* 0x0000003e000e7c02 */ /* 0x000fe20008000f00 */
[----:B------:R-:W-:Y:S10]  /*9f50*/  ENDCOLLECTIVE ;  /* 0x000000000000791b */ /* 0x000ff40003800000 */
.L_x_316:
[----:B------:R-:W-:Y:S05]  /*9f60*/  BSYNC B0 ;  /* 0x0000000000007941 */ /* 0x000fea0003800000 */
.L_x_315:
[----:B------:R-:W-:Y:S05]  /*9f70*/  BRA `(.L_x_317) ;  /* 0xfffffff800cc7947 */ /* 0x000fea000383ffff */
.L_x_307:
[----:B0-----:R0:W1:Y:S02]  /*9f80*/  SYNCS.PHASECHK.TRANS64.TRYWAIT P0, [R7+URZ], R4 ;  /* 0x00000004070075a7 */ /* 0x001064000800017f */
[----:B-1----:R-:W-:Y:S05]  /*9f90*/  @!P0 NANOSLEEP.SYNCS 0x989680 ;  /* 0x009896800000895d */ /* 0x002fea0003900000 */
[----:B------:R-:W1:Y:S02]  /*9fa0*/  @!P0 SYNCS.PHASECHK.TRANS64 P0, [R7+URZ], R4 ;  /* 0x00000004070085a7 */ /* 0x000e64000800007f */
[----:B-1----:R-:W-:Y:S05]  /*9fb0*/  @!P0 BRA `(.L_x_307) ;  /* 0xfffffffc00f08947 */ /* 0x002fea000383ffff */
[----:B------:R-:W-:Y:S05]  /*9fc0*/  BRA `(.L_x_318) ;  /* 0xfffffffc000c7947 */ /* 0x000fea000383ffff */
.L_x_308:
[----:B0-----:R0:W1:Y:S02]  /*9fd0*/  SYNCS.PHASECHK.TRANS64.TRYWAIT P0, [R6+URZ], R3 ;  /* 0x00000003060075a7 */ /* 0x001064000800017f */
[----:B-1----:R-:W-:Y:S05]  /*9fe0*/  @!P0 NANOSLEEP.SYNCS 0x989680 ;  /* 0x009896800000895d */ /* 0x002fea0003900000 */
[----:B------:R-:W1:Y:S02]  /*9ff0*/  @!P0 SYNCS.PHASECHK.TRANS64 P0, [R6+URZ], R3 ;  /* 0x00000003060085a7 */ /* 0x000e64000800007f */
[----:B-1----:R-:W-:Y:S05]  /*a000*/  @!P0 BRA `(.L_x_308) ;  /* 0xfffffffc00f08947 */ /* 0x002fea000383ffff */
[----:B------:R-:W-:Y:S05]  /*a010*/  BRA `(.L_x_319) ;  /* 0xfffffffc001c7947 */ /* 0x000fea000383ffff */
.L_x_309:
[----:B-1----:R1:W2:Y:S02]  /*a020*/  SYNCS.PHASECHK.TRANS64.TRYWAIT P0, [R7+URZ], R4 ;  /* 0x00000004070075a7 */ /* 0x0022a4000800017f */
[----:B--2---:R-:W-:Y:S05]  /*a030*/  @!P0 NANOSLEEP.SYNCS 0x989680 ;  /* 0x009896800000895d */ /* 0x004fea0003900000 */
[----:B------:R-:W2:Y:S02]  /*a040*/  @!P0 SYNCS.PHASECHK.TRANS64 P0, [R7+URZ], R4 ;  /* 0x00000004070085a7 */ /* 0x000ea4000800007f */
[----:B--2---:R-:W-:Y:S05]  /*a050*/  @!P0 BRA `(.L_x_309) ;  /* 0xfffffffc00f08947 */ /* 0x004fea000383ffff */
[----:B------:R-:W-:Y:S05]  /*a060*/  BRA `(.L_x_320) ;  /* 0xfffffffc00247947 */ /* 0x000fea000383ffff */
.L_x_321:
[----:B------:R-:W-:-:S00]  /*a070*/  BRA `(.L_x_321) ;  /* 0xfffffffc00fc7947 */ /* 0x000fc0000383ffff */
[----:B------:R-:W-:-:S00]  /*a080*/  NOP ;  /* 0x0000000000007918 */ /* 0x000fc00000000000 */
[----:B------:R-:W-:-:S00]  /*a090*/  NOP ;  /* 0x0000000000007918 */ /* 0x000fc00000000000 */
[----:B------:R-:W-:-:S00]  /*a0a0*/  NOP ;  /* 0x0000000000007918 */ /* 0x000fc00000000000 */
[----:B------:R-:W-:-:S00]  /*a0b0*/  NOP ;  /* 0x0000000000007918 */ /* 0x000fc00000000000 */
[----:B------:R-:W-:-:S00]  /*a0c0*/  NOP ;  /* 0x0000000000007918 */ /* 0x000fc00000000000 */
[----:B------:R-:W-:-:S00]  /*a0d0*/  NOP ;  /* 0x0000000000007918 */ /* 0x000fc00000000000 */
[----:B------:R-:W-:-:S00]  /*a0e0*/  NOP ;  /* 0x0000000000007918 */ /* 0x000fc00000000000 */
[----:B------:R-:W-:-:S00]  /*a0f0*/  NOP ;  /* 0x0000000000007918 */ /* 0x000fc00000000000 */
.L_x_322:


//--------------------- .nv.global.init           --------------------------
	.section	.nv.global.init,"aw",@progbits
.nv.global.init:
	.type		$str$22,@object
	.size		$str$22,($str$23 - $str$22)
$str$22:
        /*0000*/ 	.byte	0x6b, 0x5f, 0x74, 0x69, 0x6c, 0x65, 0x5f, 0x63, 0x6f, 0x75, 0x6e, 0x74, 0x20, 0x3e, 0x3d, 0x20
        /*0010*/ 	.byte	0x31, 0x00
	.type		$str$23,@object
	.size		$str$23,(__unnamed_1 - $str$23)
$str$23:
        /*0012*/ 	.byte	0x2f, 0x74, 0x6d, 0x70, 0x2f, 0x63, 0x75, 0x74, 0x6c, 0x61, 0x73, 0x73, 0x5f, 0x73, 0x77, 0x65
        /*0022*/ 	.byte	0x65, 0x70, 0x5f, 0x73, 0x72, 0x63, 0x2f, 0x69, 0x6e, 0x63, 0x6c, 0x75, 0x64, 0x65, 0x2f, 0x63
        /*0032*/ 	.byte	0x75, 0x74, 0x6c, 0x61, 0x73, 0x73, 0x2f, 0x67, 0x65, 0x6d, 0x6d, 0x2f, 0x63, 0x6f, 0x6c, 0x6c
        /*0042*/ 	.byte	0x65, 0x63, 0x74, 0x69, 0x76, 0x65, 0x2f, 0x73, 0x6d, 0x39, 0x30, 0x5f, 0x6d, 0x6d, 0x61, 0x5f
        /*0052*/ 	.byte	0x74, 0x6d, 0x61, 0x5f, 0x67, 0x6d, 0x6d, 0x61, 0x5f, 0x73, 0x73, 0x5f, 0x77, 0x61, 0x72, 0x70
        /*0062*/ 	.byte	0x73, 0x70, 0x65, 0x63, 0x69, 0x61, 0x6c, 0x69, 0x7a, 0x65, 0x64, 0x2e, 0x68, 0x70, 0x70, 0x00
	.type		__unnamed_1,@object
	.size		__unnamed_1,(.L_0 - __unnamed_1)
__unnamed_1:
        /*0072*/ 	.byte	0x76, 0x6f, 0x69, 0x64, 0x20, 0x63, 0x75, 0x74, 0x6c, 0x61, 0x73, 0x73, 0x3a, 0x3a, 0x67, 0x65
        /* <DEDUP_REMOVED lines=175> */
        /*0b72*/ 	.byte	0x74, 0x79, 0x5d, 0x00
.L_0:


//--------------------- .nv.shared._ZN7cutlass13device_kernelINS_4gemm6kernel13GemmUniversalIN4cute5tupleIJiiiiEEENS1_10collective13CollectiveMmaINS1_34MainloopSm90TmaGmmaWarpSpecializedILi4ENS5_IJNS4_1CILi1EEESB_SB_EEENS1_35KernelTmaWarpSpecializedCooperativeEEENS5_IJNSA_ILi128EEENSA_ILi256EEENSA_ILi32EEEEEEfNS5_IJlSB_lEEEfSJ_NS4_8TiledMMAINS4_8MMA_AtomIJNS4_4SM904GMMA30MMA_64x256x8_F32TF32TF32_SS_TNILNSN_7ScaleInE1ELSP_1EEEEEENS4_6LayoutINS5_IJNSA_ILi2EEESB_SB_EEENS5_IJSB_NSA_ILi0EEESV_EEEEENS5_IJNS4_10UnderscoreESY_SY_EEEEENS4_13SM90_TMA_LOADENS4_14ComposedLayoutINS4_7SwizzleILi3ELi4ELi3EEENS4_18smem_ptr_flag_bitsILi32EEENSS_INS5_IJNSA_ILi8EEESH_EEENS5_IJSH_SB_EEEEEEEvNS4_8identityES11_S1B_vS1C_EENS_8epilogue10collective6detail29Sm90TmaWarpSpecializedAdapterINS1F_15DefaultEpilogueIfSJ_SJ_NS1E_6thread17LinearCombinationIfLi1EffLNS1J_9ScaleType4KindE0ELNS_15FloatRoundStyleE2EfEENS1_15EpilogueDefaultEEEEEvvEEEEvNT_6ParamsE --------------------------
	.section	.nv.shared._ZN7cutlass13device_kernelINS_4gemm6kernel13GemmUniversalIN4cute5tupleIJiiiiEEENS1_10collective13CollectiveMmaINS1_34MainloopSm90TmaGmmaWarpSpecializedILi4ENS5_IJNS4_1CILi1EEESB_SB_EEENS1_35KernelTmaWarpSpecializedCooperativeEEENS5_IJNSA_ILi128EEENSA_ILi256EEENSA_ILi32EEEEEEfNS5_IJlSB_lEEEfSJ_NS4_8TiledMMAINS4_8MMA_AtomIJNS4_4SM904GMMA30MMA_64x256x8_F32TF32TF32_SS_TNILNSN_7ScaleInE1ELSP_1EEEEEENS4_6LayoutINS5_IJNSA_ILi2EEESB_SB_EEENS5_IJSB_NSA_ILi0EEESV_EEEEENS5_IJNS4_10UnderscoreESY_SY_EEEEENS4_13SM90_TMA_LOADENS4_14ComposedLayoutINS4_7SwizzleILi3ELi4ELi3EEENS4_18smem_ptr_flag_bitsILi32EEENSS_INS5_IJNSA_ILi8EEESH_EEENS5_IJSH_SB_EEEEEEEvNS4_8identityES11_S1B_vS1C_EENS_8epilogue10collective6detail29Sm90TmaWarpSpecializedAdapterINS1F_15DefaultEpilogueIfSJ_SJ_NS1E_6thread17LinearCombinationIfLi1EffLNS1J_9ScaleType4KindE0ELNS_15FloatRoundStyleE2EfEENS1_15EpilogueDefaultEEEEEvvEEEEvNT_6ParamsE,"aw",@nobits
	.sectionflags	@""
	.align	16
	.zero		1024


//--------------------- .nv.shared.reserved.0     --------------------------
	.section	.nv.shared.reserved.0,"aw",@nobits
	.weak		__nv_reservedSMEM_offset_0_alias
	.size		__nv_reservedSMEM_offset_0_alias, 0, 0
	.other		__nv_reservedSMEM_offset_0_alias,@"STO_CUDA_RESERVED_SHARED STV_DEFAULT"
__nv_reservedSMEM_offset_0_alias:
	.zero		0


//--------------------- .nv.global                --------------------------
	.section	.nv.global,"aw",@nobits
.nv.global:
	.type		_ZN40_INTERNAL_e20ded41_4_k_cu_9714566a_243344cute1_E,@object
	.size		_ZN40_INTERNAL_e20ded41_4_k_cu_9714566a_243344cute1_E,(_ZN40_INTERNAL_e20ded41_4_k_cu_9714566a_243344cuda3std3__45__cpo6cbeginE - _ZN40_INTERNAL_e20ded41_4_k_cu_9714566a_243344cute1_E)
_ZN40_INTERNAL_e20ded41_4_k_cu_9714566a_243344cute1_E:
	.zero		1
	.type		_ZN40_INTERNAL_e20ded41_4_k_cu_9714566a_243344cuda3std3__45__cpo6cbeginE,@object
	.size		_ZN40_INTERNAL_e20ded41_4_k_cu_9714566a_243344cuda3std3__45__cpo6cbeginE,(_ZN40_INTERNAL_e20ded41_4_k_cu_9714566a_243344cuda3std3__48in_placeE - _ZN40_INTERNAL_e20ded41_4_k_cu_9714566a_243344cuda3std3__45__cpo6cbeginE)
_ZN40_INTERNAL_e20ded41_4_k_cu_9714566a_243344cuda3std3__45__cpo6cbeginE:
	.zero		1
	.type		_ZN40_INTERNAL_e20ded41_4_k_cu_9714566a_243344cuda3std3__48in_placeE,@object
	.size		_ZN40_INTERNAL_e20ded41_4_k_cu_9714566a_243344cuda3std3__48in_placeE,(_ZN40_INTERNAL_e20ded41_4_k_cu_9714566a_243344cuda3std6ranges3__45__cpo9iter_moveE - _ZN40_INTERNAL_e20ded41_4_k_cu_9714566a_243344cuda3std3__48in_placeE)
_ZN40_INTERNAL_e20ded41_4_k_cu_9714566a_243344cuda3std3__48in_placeE:
	.zero		1
	.type		_ZN40_INTERNAL_e20ded41_4_k_cu_9714566a_243344cuda3std6ranges3__45__cpo9iter_moveE,@object
	.size		_ZN40_INTERNAL_e20ded41_4_k_cu_9714566a_243344cuda3std6ranges3__45__cpo9iter_moveE,(_ZN40_INTERNAL_e20ded41_4_k_cu_9714566a_243344cuda3std3__45__cpo5beginE - _ZN40_INTERNAL_e20ded41_4_k_cu_9714566a_243344cuda3std6ranges3__45__cpo9iter_moveE)
_ZN40_INTERNAL_e20ded41_4_k_cu_9714566a_243344cuda3std6ranges3__45__cpo9iter_moveE:
	.zero		1
	.type		_ZN40_INTERNAL_e20ded41_4_k_cu_9714566a_243344cuda3std3__45__cpo5beginE,@object
	.size		_ZN40_INTERNAL_e20ded41_4_k_cu_9714566a_243344cuda3std3__45__cpo5beginE,(_ZN40_INTERNAL_e20ded41_4_k_cu_9714566a_243344cuda3std3__442_GLOBAL__N__e20ded41_4_k_cu_9714566a_243346ignoreE - _ZN40_INTERNAL_e20ded41_4_k_cu_9714566a_243344cuda3std3__45__cpo5beginE)
_ZN40_INTERNAL_e20ded41_4_k_cu_9714566a_243344cuda3std3__45__cpo5beginE:
	.zero		1
	.type		_ZN40_INTERNAL_e20ded41_4_k_cu_9714566a_243344cuda3std3__442_GLOBAL__N__e20ded41_4_k_cu_9714566a_243346ignoreE,@object
	.size		_ZN40_INTERNAL_e20ded41_4_k_cu_9714566a_243344cuda3std3__442_GLOBAL__N__e20ded41_4_k_cu_9714566a_243346ignoreE,(_ZN40_INTERNAL_e20ded41_4_k_cu_9714566a_243344cute7productE - _ZN40_INTERNAL_e20ded41_4_k_cu_9714566a_243344cuda3std3__442_GLOBAL__N__e20ded41_4_k_cu_9714566a_243346ignoreE)
_ZN40_INTERNAL_e20ded41_4_k_cu_9714566a_243344cuda3std3__442_GLOBAL__N__e20ded41_4_k_cu_9714566a_243346ignoreE:
	.zero		1
	.type		_ZN40_INTERNAL_e20ded41_4_k_cu_9714566a_243344cute7productE,@object
	.size		_ZN40_INTERNAL_e20ded41_4_k_cu_9714566a_243344cute7productE,(_ZN40_INTERNAL_e20ded41_4_k_cu_9714566a_243344cuda3std3__45__cpo3endE - _ZN40_INTERNAL_e20ded41_4_k_cu_9714566a_243344cute7productE)
_ZN40_INTERNAL_e20ded41_4_k_cu_9714566a_243344cute7productE:
	.zero		1
	.type		_ZN40_INTERNAL_e20ded41_4_k_cu_9714566a_243344cuda3std3__45__cpo3endE,@object
	.size		_ZN40_INTERNAL_e20ded41_4_k_cu_9714566a_243344cuda3std3__45__cpo3endE,(_ZN40_INTERNAL_e20ded41_4_k_cu_9714566a_243344cuda3std3__419piecewise_constructE - _ZN40_INTERNAL_e20ded41_4_k_cu_9714566a_243344cuda3std3__45__cpo3endE)
_ZN40_INTERNAL_e20ded41_4_k_cu_9714566a_243344cuda3std3__45__cpo3endE:
	.zero		1
	.type		_ZN40_INTERNAL_e20ded41_4_k_cu_9714566a_243344cuda3std3__419piecewise_constructE,@object
	.size		_ZN40_INTERNAL_e20ded41_4_k_cu_9714566a_243344cuda3std3__419piecewise_constructE,(_ZN40_INTERNAL_e20ded41_4_k_cu_9714566a_243344cuda3std3__45__cpo4cendE - _ZN40_INTERNAL_e20ded41_4_k_cu_9714566a_243344cuda3std3__419piecewise_constructE)
_ZN40_INTERNAL_e20ded41_4_k_cu_9714566a_243344cuda3std3__419piecewise_constructE:
	.zero		1
	.type		_ZN40_INTERNAL_e20ded41_4_k_cu_9714566a_243344cuda3std3__45__cpo4cendE,@object
	.size		_ZN40_INTERNAL_e20ded41_4_k_cu_9714566a_243344cuda3std3__45__cpo4cendE,(_ZN40_INTERNAL_e20ded41_4_k_cu_9714566a_243344cuda3std6ranges3__45__cpo4swapE - _ZN40_INTERNAL_e20ded41_4_k_cu_9714566a_243344cuda3std3__45__cpo4cendE)
_ZN40_INTERNAL_e20ded41_4_k_cu_9714566a_243344cuda3std3__45__cpo4cendE:
	.zero		1
	.type		_ZN40_INTERNAL_e20ded41_4_k_cu_9714566a_243344cuda3std6ranges3__45__cpo4swapE,@object
	.size		_ZN40_INTERNAL_e20ded41_4_k_cu_9714566a_243344cuda3std6ranges3__45__cpo4swapE,(.L_8 - _ZN40_INTERNAL_e20ded41_4_k_cu_9714566a_243344cuda3std6ranges3__45__cpo4swapE)
_ZN40_INTERNAL_e20ded41_4_k_cu_9714566a_243344cuda3std6ranges3__45__cpo4swapE:
	.zero		1
.L_8:


//--------------------- .nv.constant0._ZN7cutlass13device_kernelINS_4gemm6kernel13GemmUniversalIN4cute5tupleIJiiiiEEENS1_10collective13CollectiveMmaINS1_34MainloopSm90TmaGmmaWarpSpecializedILi4ENS5_IJNS4_1CILi1EEESB_SB_EEENS1_35KernelTmaWarpSpecializedCooperativeEEENS5_IJNSA_ILi128EEENSA_ILi256EEENSA_ILi32EEEEEEfNS5_IJlSB_lEEEfSJ_NS4_8TiledMMAINS4_8MMA_AtomIJNS4_4SM904GMMA30MMA_64x256x8_F32TF32TF32_SS_TNILNSN_7ScaleInE1ELSP_1EEEEEENS4_6LayoutINS5_IJNSA_ILi2EEESB_SB_EEENS5_IJSB_NSA_ILi0EEESV_EEEEENS5_IJNS4_10UnderscoreESY_SY_EEEEENS4_13SM90_TMA_LOADENS4_14ComposedLayoutINS4_7SwizzleILi3ELi4ELi3EEENS4_18smem_ptr_flag_bitsILi32EEENSS_INS5_IJNSA_ILi8EEESH_EEENS5_IJSH_SB_EEEEEEEvNS4_8identityES11_S1B_vS1C_EENS_8epilogue10collective6detail29Sm90TmaWarpSpecializedAdapterINS1F_15DefaultEpilogueIfSJ_SJ_NS1E_6thread17LinearCombinationIfLi1EffLNS1J_9ScaleType4KindE0ELNS_15FloatRoundStyleE2EfEENS1_15EpilogueDefaultEEEEEvvEEEEvNT_6ParamsE --------------------------
	.section	.nv.constant0._ZN7cutlass13device_kernelINS_4gemm6kernel13GemmUniversalIN4cute5tupleIJiiiiEEENS1_10collective13CollectiveMmaINS1_34MainloopSm90TmaGmmaWarpSpecializedILi4ENS5_IJNS4_1CILi1EEESB_SB_EEENS1_35KernelTmaWarpSpecializedCooperativeEEENS5_IJNSA_ILi128EEENSA_ILi256EEENSA_ILi32EEEEEEfNS5_IJlSB_lEEEfSJ_NS4_8TiledMMAINS4_8MMA_AtomIJNS4_4SM904GMMA30MMA_64x256x8_F32TF32TF32_SS_TNILNSN_7ScaleInE1ELSP_1EEEEEENS4_6LayoutINS5_IJNSA_ILi2EEESB_SB_EEENS5_IJSB_NSA_ILi0EEESV_EEEEENS5_IJNS4_10UnderscoreESY_SY_EEEEENS4_13SM90_TMA_LOADENS4_14ComposedLayoutINS4_7SwizzleILi3ELi4ELi3EEENS4_18smem_ptr_flag_bitsILi32EEENSS_INS5_IJNSA_ILi8EEESH_EEENS5_IJSH_SB_EEEEEEEvNS4_8identityES11_S1B_vS1C_EENS_8epilogue10collective6detail29Sm90TmaWarpSpecializedAdapterINS1F_15DefaultEpilogueIfSJ_SJ_NS1E_6thread17LinearCombinationIfLi1EffLNS1J_9ScaleType4KindE0ELNS_15FloatRoundStyleE2EfEENS1_15EpilogueDefaultEEEEEvvEEEEvNT_6ParamsE,"a",@progbits
	.sectionflags	@""
	.align	4
.nv.constant0._ZN7cutlass13device_kernelINS_4gemm6kernel13GemmUniversalIN4cute5tupleIJiiiiEEENS1_10collective13CollectiveMmaINS1_34MainloopSm90TmaGmmaWarpSpecializedILi4ENS5_IJNS4_1CILi1EEESB_SB_EEENS1_35KernelTmaWarpSpecializedCooperativeEEENS5_IJNSA_ILi128EEENSA_ILi256EEENSA_ILi32EEEEEEfNS5_IJlSB_lEEEfSJ_NS4_8TiledMMAINS4_8MMA_AtomIJNS4_4SM904GMMA30MMA_64x256x8_F32TF32TF32_SS_TNILNSN_7ScaleInE1ELSP_1EEEEEENS4_6LayoutINS5_IJNSA_ILi2EEESB_SB_EEENS5_IJSB_NSA_ILi0EEESV_EEEEENS5_IJNS4_10UnderscoreESY_SY_EEEEENS4_13SM90_TMA_LOADENS4_14ComposedLayoutINS4_7SwizzleILi3ELi4ELi3EEENS4_18smem_ptr_flag_bitsILi32EEENSS_INS5_IJNSA_ILi8EEESH_EEENS5_IJSH_SB_EEEEEEEvNS4_8identityES11_S1B_vS1C_EENS_8epilogue10collective6detail29Sm90TmaWarpSpecializedAdapterINS1F_15DefaultEpilogueIfSJ_SJ_NS1E_6thread17LinearCombinationIfLi1EffLNS1J_9ScaleType4KindE0ELNS_15FloatRoundStyleE2EfEENS1_15EpilogueDefaultEEEEEvvEEEEvNT_6ParamsE:
	.zero		1664


//--------------------- SYMBOLS --------------------------

	.type		.nv.reservedSmem.offset0,@object
	.size		.nv.reservedSmem.offset0,0x4
	.type		__assertfail,@function
